	.target	sm_100a

	.elftype	@"ET_EXEC"


//--------------------- .note.nv.tkinfo           --------------------------
	.section	.note.nv.tkinfo,"",@"SHT_NOTE"
	.sectionflags	@"SHF_NOTE_NV_TKINFO"
	.tkinfo
        /*0018*/ 	.word	0x00000002
        /*0030*/ 	.string	""
        /*0030*/ 	.string	"ptxas"
        /*0030*/ 	.string	"Cuda compilation tools, release 13.0, V13.0.88"
        /*0030*/ 	.string	"Build cuda_13.0.r13.0/compiler.36424714_0"
        /*0030*/ 	.string	"-arch sm_100a -m 64 "



//--------------------- .note.nv.cuinfo           --------------------------
	.section	.note.nv.cuinfo,"",@"SHT_NOTE"
	.sectionflags	@"SHF_NOTE_NV_CUINFO"
        /*0018*/ 	.short	0x0002
        /*001a*/ 	.short	0x0064
        /*001c*/ 	.short	0x0082
	.zero		2


//--------------------- .nv.info                  --------------------------
	.section	.nv.info,"",@"SHT_CUDA_INFO"
	.align	4


	//----- nvinfo : EIATTR_REGCOUNT
	.align		4
        /*0000*/ 	.byte	0x04, 0x2f
        /*0002*/ 	.short	(.L_19 - .L_18)
	.align		4
.L_18:
        /*0004*/ 	.word	index@(_ZN7cutlass13device_kernelINS_4gemm6kernel13GemmUniversalIN4cute5tupleIJiiiiEEENS1_10collective13CollectiveMmaINS1_35MainloopSm100TmaUmmaWarpSpecializedILi27ELi2ELi4ENS5_IJNS4_1CILi8EEENSA_ILi1EEESC_EEEEENS5_IJNSA_ILi64EEESF_SF_EEEaNS5_IJlSC_lEEEaSH_NS4_8TiledMMAINS4_8MMA_AtomIJNS4_15SM100_MMA_S8_SSIaaiLi64ELi64ELNS4_4UMMA5MajorE0ELSM_0ELNSL_8SaturateE0EEEEEENS4_6LayoutINS5_IJSC_SC_SC_EEENS5_IJNSA_ILi0EEESS_SS_EEEEENS5_IJNS4_10UnderscoreESV_SV_EEEEENS4_13SM90_TMA_LOADENS4_14ComposedLayoutINS4_7SwizzleILi2ELi4ELi3EEENS4_18smem_ptr_flag_bitsILi8EEENSQ_INS5_IJSB_SF_EEENS5_IJSF_SC_EEEEEEEvNS4_8identityENS4_23SM90_TMA_LOAD_MULTICASTES17_vS18_EENS_8epilogue10collective18CollectiveEpilogueINS1B_23Sm100TmaWarpSpecializedILi1ELi1ELi32ELb0ELb0EEEJSG_NS5_IJNSQ_ISF_SC_EES1G_EEEaSH_aSH_NS1B_6fusion15FusionCallbacksIS1F_NS1I_17LinearCombinationIaiaiLNS_15FloatRoundStyleE2EEESG_S1H_JEEENS4_5SM1004TMEM4LOAD26SM100_TMEM_LOAD_16dp32b32xESY_S17_NS4_39AutoVectorizingCopyWithAssumedAlignmentILi128EEENS4_14SM90_TMA_STOREES17_S1T_S1T_EEEvvEEEEvNT_6ParamsE)
        /*0008*/ 	.word	0x00000059


	//----- nvinfo : EIATTR_FRAME_SIZE
	.align		4
.L_19:
        /*000c*/ 	.byte	0x04, 0x11
        /*000e*/ 	.short	(.L_21 - .L_20)
	.align		4
.L_20:
        /*0010*/ 	.word	index@($__internal_2_$__cuda_sm10x_tcgen05_guardrail_trap_unallocated_columns_being_dealloced)
        /*0014*/ 	.word	0x00000000


	//----- nvinfo : EIATTR_FRAME_SIZE
	.align		4
.L_21:
        /*0018*/ 	.byte	0x04, 0x11
        /*001a*/ 	.short	(.L_23 - .L_22)
	.align		4
.L_22:
        /*001c*/ 	.word	index@($__internal_1_$__cuda_sm10x_tcgen05_guardrail_trap_phase_invalid_during_alloc)
        /*0020*/ 	.word	0x00000000


	//----- nvinfo : EIATTR_FRAME_SIZE
	.align		4
.L_23:
        /*0024*/ 	.byte	0x04, 0x11
        /*0026*/ 	.short	(.L_25 - .L_24)
	.align		4
.L_24:
        /*0028*/ 	.word	index@($__internal_0_$__cuda_sm10x_tcgen05_guardrail_trap_col_being_dealloced_not_returned_by_alloc)
        /*002c*/ 	.word	0x00000000


	//----- nvinfo : EIATTR_FRAME_SIZE
	.align		4
.L_25:
        /*0030*/ 	.byte	0x04, 0x11
        /*0032*/ 	.short	(.L_27 - .L_26)
	.align		4
.L_26:
        /*0034*/ 	.word	index@(_ZN7cutlass13device_kernelINS_4gemm6kernel13GemmUniversalIN4cute5tupleIJiiiiEEENS1_10collective13CollectiveMmaINS1_35MainloopSm100TmaUmmaWarpSpecializedILi27ELi2ELi4ENS5_IJNS4_1CILi8EEENSA_ILi1EEESC_EEEEENS5_IJNSA_ILi64EEESF_SF_EEEaNS5_IJlSC_lEEEaSH_NS4_8TiledMMAINS4_8MMA_AtomIJNS4_15SM100_MMA_S8_SSIaaiLi64ELi64ELNS4_4UMMA5MajorE0ELSM_0ELNSL_8SaturateE0EEEEEENS4_6LayoutINS5_IJSC_SC_SC_EEENS5_IJNSA_ILi0EEESS_SS_EEEEENS5_IJNS4_10UnderscoreESV_SV_EEEEENS4_13SM90_TMA_LOADENS4_14ComposedLayoutINS4_7SwizzleILi2ELi4ELi3EEENS4_18smem_ptr_flag_bitsILi8EEENSQ_INS5_IJSB_SF_EEENS5_IJSF_SC_EEEEEEEvNS4_8identityENS4_23SM90_TMA_LOAD_MULTICASTES17_vS18_EENS_8epilogue10collective18CollectiveEpilogueINS1B_23Sm100TmaWarpSpecializedILi1ELi1ELi32ELb0ELb0EEEJSG_NS5_IJNSQ_ISF_SC_EES1G_EEEaSH_aSH_NS1B_6fusion15FusionCallbacksIS1F_NS1I_17LinearCombinationIaiaiLNS_15FloatRoundStyleE2EEESG_S1H_JEEENS4_5SM1004TMEM4LOAD26SM100_TMEM_LOAD_16dp32b32xESY_S17_NS4_39AutoVectorizingCopyWithAssumedAlignmentILi128EEENS4_14SM90_TMA_STOREES17_S1T_S1T_EEEvvEEEEvNT_6ParamsE)
        /*0038*/ 	.word	0x00000000


	//----- nvinfo : EIATTR_MIN_STACK_SIZE
	.align		4
.L_27:
        /*003c*/ 	.byte	0x04, 0x12
        /*003e*/ 	.short	(.L_29 - .L_28)
	.align		4
.L_28:
        /*0040*/ 	.word	index@(_ZN7cutlass13device_kernelINS_4gemm6kernel13GemmUniversalIN4cute5tupleIJiiiiEEENS1_10collective13CollectiveMmaINS1_35MainloopSm100TmaUmmaWarpSpecializedILi27ELi2ELi4ENS5_IJNS4_1CILi8EEENSA_ILi1EEESC_EEEEENS5_IJNSA_ILi64EEESF_SF_EEEaNS5_IJlSC_lEEEaSH_NS4_8TiledMMAINS4_8MMA_AtomIJNS4_15SM100_MMA_S8_SSIaaiLi64ELi64ELNS4_4UMMA5MajorE0ELSM_0ELNSL_8SaturateE0EEEEEENS4_6LayoutINS5_IJSC_SC_SC_EEENS5_IJNSA_ILi0EEESS_SS_EEEEENS5_IJNS4_10UnderscoreESV_SV_EEEEENS4_13SM90_TMA_LOADENS4_14ComposedLayoutINS4_7SwizzleILi2ELi4ELi3EEENS4_18smem_ptr_flag_bitsILi8EEENSQ_INS5_IJSB_SF_EEENS5_IJSF_SC_EEEEEEEvNS4_8identityENS4_23SM90_TMA_LOAD_MULTICASTES17_vS18_EENS_8epilogue10collective18CollectiveEpilogueINS1B_23Sm100TmaWarpSpecializedILi1ELi1ELi32ELb0ELb0EEEJSG_NS5_IJNSQ_ISF_SC_EES1G_EEEaSH_aSH_NS1B_6fusion15FusionCallbacksIS1F_NS1I_17LinearCombinationIaiaiLNS_15FloatRoundStyleE2EEESG_S1H_JEEENS4_5SM1004TMEM4LOAD26SM100_TMEM_LOAD_16dp32b32xESY_S17_NS4_39AutoVectorizingCopyWithAssumedAlignmentILi128EEENS4_14SM90_TMA_STOREES17_S1T_S1T_EEEvvEEEEvNT_6ParamsE)
        /*0044*/ 	.word	0x00000000
.L_29:


//--------------------- .nv.compat                --------------------------
	.section	.nv.compat,"",@"SHT_CUDA_COMPAT_INFO"
	.align	4
        /*0000*/ 	.byte	0x02, 0x09, 0x01, 0x00, 0x02, 0x02, 0x03, 0x00, 0x02, 0x05, 0x06, 0x00, 0x03, 0x07, 0x01, 0x01
        /*0010*/ 	.byte	0x02, 0x03, 0x01, 0x00, 0x02, 0x06, 0x01, 0x00, 0x04, 0x0b, 0x08, 0x00, 0x01, 0x00, 0x00, 0x00
        /*0020*/ 	.byte	0x00, 0x00, 0x00, 0x00


//--------------------- .nv.info._ZN7cutlass13device_kernelINS_4gemm6kernel13GemmUniversalIN4cute5tupleIJiiiiEEENS1_10collective13CollectiveMmaINS1_35MainloopSm100TmaUmmaWarpSpecializedILi27ELi2ELi4ENS5_IJNS4_1CILi8EEENSA_ILi1EEESC_EEEEENS5_IJNSA_ILi64EEESF_SF_EEEaNS5_IJlSC_lEEEaSH_NS4_8TiledMMAINS4_8MMA_AtomIJNS4_15SM100_MMA_S8_SSIaaiLi64ELi64ELNS4_4UMMA5MajorE0ELSM_0ELNSL_8SaturateE0EEEEEENS4_6LayoutINS5_IJSC_SC_SC_EEENS5_IJNSA_ILi0EEESS_SS_EEEEENS5_IJNS4_10UnderscoreESV_SV_EEEEENS4_13SM90_TMA_LOADENS4_14ComposedLayoutINS4_7SwizzleILi2ELi4ELi3EEENS4_18smem_ptr_flag_bitsILi8EEENSQ_INS5_IJSB_SF_EEENS5_IJSF_SC_EEEEEEEvNS4_8identityENS4_23SM90_TMA_LOAD_MULTICASTES17_vS18_EENS_8epilogue10collective18CollectiveEpilogueINS1B_23Sm100TmaWarpSpecializedILi1ELi1ELi32ELb0ELb0EEEJSG_NS5_IJNSQ_ISF_SC_EES1G_EEEaSH_aSH_NS1B_6fusion15FusionCallbacksIS1F_NS1I_17LinearCombinationIaiaiLNS_15FloatRoundStyleE2EEESG_S1H_JEEENS4_5SM1004TMEM4LOAD26SM100_TMEM_LOAD_16dp32b32xESY_S17_NS4_39AutoVectorizingCopyWithAssumedAlignmentILi128EEENS4_14SM90_TMA_STOREES17_S1T_S1T_EEEvvEEEEvNT_6ParamsE --------------------------
	.section	.nv.info._ZN7cutlass13device_kernelINS_4gemm6kernel13GemmUniversalIN4cute5tupleIJiiiiEEENS1_10collective13CollectiveMmaINS1_35MainloopSm100TmaUmmaWarpSpecializedILi27ELi2ELi4ENS5_IJNS4_1CILi8EEENSA_ILi1EEESC_EEEEENS5_IJNSA_ILi64EEESF_SF_EEEaNS5_IJlSC_lEEEaSH_NS4_8TiledMMAINS4_8MMA_AtomIJNS4_15SM100_MMA_S8_SSIaaiLi64ELi64ELNS4_4UMMA5MajorE0ELSM_0ELNSL_8SaturateE0EEEEEENS4_6LayoutINS5_IJSC_SC_SC_EEENS5_IJNSA_ILi0EEESS_SS_EEEEENS5_IJNS4_10UnderscoreESV_SV_EEEEENS4_13SM90_TMA_LOADENS4_14ComposedLayoutINS4_7SwizzleILi2ELi4ELi3EEENS4_18smem_ptr_flag_bitsILi8EEENSQ_INS5_IJSB_SF_EEENS5_IJSF_SC_EEEEEEEvNS4_8identityENS4_23SM90_TMA_LOAD_MULTICASTES17_vS18_EENS_8epilogue10collective18CollectiveEpilogueINS1B_23Sm100TmaWarpSpecializedILi1ELi1ELi32ELb0ELb0EEEJSG_NS5_IJNSQ_ISF_SC_EES1G_EEEaSH_aSH_NS1B_6fusion15FusionCallbacksIS1F_NS1I_17LinearCombinationIaiaiLNS_15FloatRoundStyleE2EEESG_S1H_JEEENS4_5SM1004TMEM4LOAD26SM100_TMEM_LOAD_16dp32b32xESY_S17_NS4_39AutoVectorizingCopyWithAssumedAlignmentILi128EEENS4_14SM90_TMA_STOREES17_S1T_S1T_EEEvvEEEEvNT_6ParamsE,"",@"SHT_CUDA_INFO"
	.sectionflags	@""
	.align	4


	//----- nvinfo : EIATTR_CUDA_API_VERSION
	.align		4
        /*0000*/ 	.byte	0x04, 0x37
        /*0002*/ 	.short	(.L_31 - .L_30)
.L_30:
        /*0004*/ 	.word	0x00000082


	//----- nvinfo : EIATTR_KPARAM_INFO
	.align		4
.L_31:
        /*0008*/ 	.byte	0x04, 0x17
        /*000a*/ 	.short	(.L_33 - .L_32)
.L_32:
        /*000c*/ 	.word	0x00000000
        /*0010*/ 	.short	0x0000
        /*0012*/ 	.short	0x0000
        /*0014*/ 	.byte	0x00, 0xf0, 0x01, 0x20


	//----- nvinfo : EIATTR_AT_ENTRY_FRAGMENTS
	.align		4
.L_33:
        /*0018*/ 	.byte	0x04, 0x4f
        /*001a*/ 	.short	(.L_35 - .L_34)


	//   ....[0]....
.L_34:
        /*001c*/ 	.word	0x00000006


	//----- nvinfo : EIATTR_RESERVED_SMEM_USED
	.align		4
.L_35:
        /*0020*/ 	.byte	0x01, 0x41
	.zero		2


	//----- nvinfo : EIATTR_SPARSE_MMA_MASK
	.align		4
        /*0024*/ 	.byte	0x03, 0x50
        /*0026*/ 	.short	0x0000


	//----- nvinfo : EIATTR_TCGEN05_1CTA_USED
	.align		4
        /*0028*/ 	.byte	0x01, 0x51
	.zero		2


	//----- nvinfo : EIATTR_MAXREG_COUNT
	.align		4
        /*002c*/ 	.byte	0x03, 0x1b
        /*002e*/ 	.short	0x00ff


	//----- nvinfo : EIATTR_NUM_BARRIERS
	.align		4
        /*0030*/ 	.byte	0x02, 0x4c
        /*0032*/ 	.byte	0x07
	.zero		1


	//----- nvinfo : EIATTR_EXTERNS
	.align		4
        /*0034*/ 	.byte	0x04, 0x0f
        /*0036*/ 	.short	(.L_37 - .L_36)


	//   ....[0]....
	.align		4
.L_36:
        /*0038*/ 	.word	index@(__assertfail)


	//----- nvinfo : EIATTR_MERCURY_ISA_VERSION
	.align		4
.L_37:
        /*003c*/ 	.byte	0x03, 0x5f
        /*003e*/ 	.short	0x0101


	//----- nvinfo : EIATTR_INT_WARP_WIDE_INSTR_OFFSETS
	.align		4
        /*0040*/ 	.byte	0x04, 0x31
        /*0042*/ 	.short	(.L_39 - .L_38)


	//   ....[0]....
.L_38:
        /*0044*/ 	.word	0x00004c60


	//   ....[1]....
        /*0048*/ 	.word	0x00004c90


	//   ....[2]....
        /*004c*/ 	.word	0x00004cb0


	//   ....[3]....
        /*0050*/ 	.word	0x00005890


	//   ....[4]....
        /*0054*/ 	.word	0x00005940


	//----- nvinfo : EIATTR_COOP_GROUP_MASK_REGIDS
	.align		4
.L_39:
        /*0058*/ 	.byte	0x04, 0x29
        /*005a*/ 	.short	(.L_41 - .L_40)


	//   ....[0]....
.L_40:
        /*005c*/ 	.word	0xffffffff


	//   ....[1]....
        /*0060*/ 	.word	0xffffffff


	//   ....[2]....
        /*0064*/ 	.word	0xffffffff


	//   ....[3]....
        /*0068*/ 	.word	0xffffffff


	//   ....[4]....
        /*006c*/ 	.word	0xffffffff


	//   ....[5]....
        /*0070*/ 	.word	0xffffffff


	//   ....[6]....
        /*0074*/ 	.word	0xffffffff


	//   ....[7]....
        /*0078*/ 	.word	0xffffffff


	//   ....[8]....
        /*007c*/ 	.word	0xffffffff


	//   ....[9]....
        /*0080*/ 	.word	0xffffffff


	//   ....[10]....
        /*0084*/ 	.word	0xffffffff


	//   ....[11]....
        /*0088*/ 	.word	0xffffffff


	//   ....[12]....
        /*008c*/ 	.word	0xffffffff


	//   ....[13]....
        /*0090*/ 	.word	0xffffffff


	//----- nvinfo : EIATTR_COOP_GROUP_INSTR_OFFSETS
	.align		4
.L_41:
        /*0094*/ 	.byte	0x04, 0x28
        /*0096*/ 	.short	(.L_43 - .L_42)


	//   ....[0]....
.L_42:
        /*0098*/ 	.word	0x00000080


	//   ....[1]....
        /*009c*/ 	.word	0x000004e0


	//   ....[2]....
        /*00a0*/ 	.word	0x00000980


	//   ....[3]....
        /*00a4*/ 	.word	0x00000ac0


	//   ....[4]....
        /*00a8*/ 	.word	0x00000bc0


	//   ....[5]....
        /*00ac*/ 	.word	0x00000d30


	//   ....[6]....
        /*00b0*/ 	.word	0x00000ed0


	//   ....[7]....
        /*00b4*/ 	.word	0x00001090


	//   ....[8]....
        /*00b8*/ 	.word	0x000023a0


	//   ....[9]....
        /*00bc*/ 	.word	0x00003f30


	//   ....[10]....
        /*00c0*/ 	.word	0x00004140


	//   ....[11]....
        /*00c4*/ 	.word	0x00004170


	//   ....[12]....
        /*00c8*/ 	.word	0x00004b40


	//   ....[13]....
        /*00cc*/ 	.word	0x00004d70


	//----- nvinfo : EIATTR_VRC_CTA_INIT_COUNT
	.align		4
.L_43:
        /*00d0*/ 	.byte	0x02, 0x4a
        /*00d2*/ 	.byte	0x80
	.zero		1


	//----- nvinfo : EIATTR_SYSCALL_OFFSETS
	.align		4
        /*00d4*/ 	.byte	0x04, 0x46
        /*00d6*/ 	.short	(.L_45 - .L_44)


	//   ....[0]....
.L_44:
        /*00d8*/ 	.word	0x000064a0


	//   ....[1]....
        /*00dc*/ 	.word	0x000065e0


	//   ....[2]....
        /*00e0*/ 	.word	0x00006d60


	//----- nvinfo : EIATTR_MBARRIER_INSTR_OFFSETS
	.align		4
.L_45:
        /*00e4*/ 	.byte	0x04, 0x39
        /*00e6*/ 	.short	(.L_47 - .L_46)


	//   ....[0]....
.L_46:
        /*00e8*/ 	.word	0x00000600
        /*00ec*/ 	.word	0x000000ff
        /*00f0*/ 	.word	0x00000000
        /*00f4*/ 	.short	0x0100
        /*00f6*/ 	.byte	0x04
	.zero		1


	//   ....[1]....
        /*00f8*/ 	.word	0x00000610
        /*00fc*/ 	.word	0x000000ff
        /*0100*/ 	.word	0x000000d8
        /*0104*/ 	.short	0x0100
        /*0106*/ 	.byte	0x04
	.zero		1


	//   ....[2]....
        /*0108*/ 	.word	0x00000620
        /*010c*/ 	.word	0x000000ff
        /*0110*/ 	.word	0x00000008
        /*0114*/ 	.short	0x0100
        /*0116*/ 	.byte	0x04
	.zero		1


	//   ....[3]....
        /*0118*/ 	.word	0x00000630
        /*011c*/ 	.word	0x000000ff
        /*0120*/ 	.word	0x000000e0
        /*0124*/ 	.short	0x0100
        /*0126*/ 	.byte	0x04
	.zero		1


	//   ....[4]....
        /*0128*/ 	.word	0x00000640
        /*012c*/ 	.word	0x000000ff
        /*0130*/ 	.word	0x00000010
        /*0134*/ 	.short	0x0100
        /*0136*/ 	.byte	0x04
	.zero		1


	//   ....[5]....
        /*0138*/ 	.word	0x00000650
        /*013c*/ 	.word	0x000000ff
        /*0140*/ 	.word	0x000000e8
        /*0144*/ 	.short	0x0100
        /*0146*/ 	.byte	0x04
	.zero		1


	//   ....[6]....
        /*0148*/ 	.word	0x00000660
        /*014c*/ 	.word	0x000000ff
        /*0150*/ 	.word	0x00000018
        /*0154*/ 	.short	0x0100
        /*0156*/ 	.byte	0x04
	.zero		1


	//   ....[7]....
        /*0158*/ 	.word	0x00000670
        /*015c*/ 	.word	0x000000ff
        /*0160*/ 	.word	0x000000f0
        /*0164*/ 	.short	0x0100
        /*0166*/ 	.byte	0x04
	.zero		1


	//   ....[8]....
        /*0168*/ 	.word	0x00000680
        /*016c*/ 	.word	0x000000ff
        /*0170*/ 	.word	0x00000020
        /*0174*/ 	.short	0x0100
        /*0176*/ 	.byte	0x04
	.zero		1


	//   ....[9]....
        /*0178*/ 	.word	0x00000690
        /*017c*/ 	.word	0x000000ff
        /*0180*/ 	.word	0x000000f8
        /*0184*/ 	.short	0x0100
        /*0186*/ 	.byte	0x04
	.zero		1


	//   ....[10]....
        /*0188*/ 	.word	0x000006a0
        /*018c*/ 	.word	0x000000ff
        /*0190*/ 	.word	0x00000028
        /*0194*/ 	.short	0x0100
        /*0196*/ 	.byte	0x04
	.zero		1


	//   ....[11]....
        /*0198*/ 	.word	0x000006b0
        /*019c*/ 	.word	0x000000ff
        /*01a0*/ 	.word	0x00000100
        /*01a4*/ 	.short	0x0100
        /*01a6*/ 	.byte	0x04
	.zero		1


	//   ....[12]....
        /*01a8*/ 	.word	0x000006c0
        /*01ac*/ 	.word	0x000000ff
        /*01b0*/ 	.word	0x00000030
        /*01b4*/ 	.short	0x0100
        /*01b6*/ 	.byte	0x04
	.zero		1


	//   ....[13]....
        /*01b8*/ 	.word	0x000006d0
        /*01bc*/ 	.word	0x000000ff
        /*01c0*/ 	.word	0x00000108
        /*01c4*/ 	.short	0x0100
        /*01c6*/ 	.byte	0x04
	.zero		1


	//   ....[14]....
        /*01c8*/ 	.word	0x000006e0
        /*01cc*/ 	.word	0x000000ff
        /*01d0*/ 	.word	0x00000038
        /*01d4*/ 	.short	0x0100
        /*01d6*/ 	.byte	0x04
	.zero		1


	//   ....[15]....
        /*01d8*/ 	.word	0x000006f0
        /*01dc*/ 	.word	0x000000ff
        /*01e0*/ 	.word	0x00000110
        /*01e4*/ 	.short	0x0100
        /*01e6*/ 	.byte	0x04
	.zero		1


	//   ....[16]....
        /*01e8*/ 	.word	0x00000700
        /*01ec*/ 	.word	0x000000ff
        /*01f0*/ 	.word	0x00000040
        /*01f4*/ 	.short	0x0100
        /*01f6*/ 	.byte	0x04
	.zero		1


	//   ....[17]....
        /*01f8*/ 	.word	0x00000710
        /*01fc*/ 	.word	0x000000ff
        /*0200*/ 	.word	0x00000118
        /*0204*/ 	.short	0x0100
        /*0206*/ 	.byte	0x04
	.zero		1


	//   ....[18]....
        /*0208*/ 	.word	0x00000720
        /*020c*/ 	.word	0x000000ff
        /*0210*/ 	.word	0x00000048
        /*0214*/ 	.short	0x0100
        /*0216*/ 	.byte	0x04
	.zero		1


	//   ....[19]....
        /*0218*/ 	.word	0x00000730
        /*021c*/ 	.word	0x000000ff
        /*0220*/ 	.word	0x00000120
        /*0224*/ 	.short	0x0100
        /*0226*/ 	.byte	0x04
	.zero		1


	//   ....[20]....
        /*0228*/ 	.word	0x00000740
        /*022c*/ 	.word	0x000000ff
        /*0230*/ 	.word	0x00000050
        /*0234*/ 	.short	0x0100
        /*0236*/ 	.byte	0x04
	.zero		1


	//   ....[21]....
        /*0238*/ 	.word	0x00000750
        /*023c*/ 	.word	0x000000ff
        /*0240*/ 	.word	0x00000128
        /*0244*/ 	.short	0x0100
        /*0246*/ 	.byte	0x04
	.zero		1


	//   ....[22]....
        /*0248*/ 	.word	0x00000760
        /*024c*/ 	.word	0x000000ff
        /*0250*/ 	.word	0x00000058
        /*0254*/ 	.short	0x0100
        /*0256*/ 	.byte	0x04
	.zero		1


	//   ....[23]....
        /*0258*/ 	.word	0x00000770
        /*025c*/ 	.word	0x000000ff
        /*0260*/ 	.word	0x00000130
        /*0264*/ 	.short	0x0100
        /*0266*/ 	.byte	0x04
	.zero		1


	//   ....[24]....
        /*0268*/ 	.word	0x00000780
        /*026c*/ 	.word	0x000000ff
        /*0270*/ 	.word	0x00000060
        /*0274*/ 	.short	0x0100
        /*0276*/ 	.byte	0x04
	.zero		1


	//   ....[25]....
        /*0278*/ 	.word	0x00000790
        /*027c*/ 	.word	0x000000ff
        /*0280*/ 	.word	0x00000138
        /*0284*/ 	.short	0x0100
        /*0286*/ 	.byte	0x04
	.zero		1


	//   ....[26]....
        /*0288*/ 	.word	0x000007a0
        /*028c*/ 	.word	0x000000ff
        /*0290*/ 	.word	0x00000068
        /*0294*/ 	.short	0x0100
        /*0296*/ 	.byte	0x04
	.zero		1


	//   ....[27]....
        /*0298*/ 	.word	0x000007b0
        /*029c*/ 	.word	0x000000ff
        /*02a0*/ 	.word	0x00000140
        /*02a4*/ 	.short	0x0100
        /*02a6*/ 	.byte	0x04
	.zero		1


	//   ....[28]....
        /*02a8*/ 	.word	0x000007c0
        /*02ac*/ 	.word	0x000000ff
        /*02b0*/ 	.word	0x00000070
        /*02b4*/ 	.short	0x0100
        /*02b6*/ 	.byte	0x04
	.zero		1


	//   ....[29]....
        /*02b8*/ 	.word	0x000007d0
        /*02bc*/ 	.word	0x000000ff
        /*02c0*/ 	.word	0x00000148
        /*02c4*/ 	.short	0x0100
        /*02c6*/ 	.byte	0x04
	.zero		1


	//   ....[30]....
        /*02c8*/ 	.word	0x000007e0
        /*02cc*/ 	.word	0x000000ff
        /*02d0*/ 	.word	0x00000078
        /*02d4*/ 	.short	0x0100
        /*02d6*/ 	.byte	0x04
	.zero		1


	//   ....[31]....
        /*02d8*/ 	.word	0x000007f0
        /*02dc*/ 	.word	0x000000ff
        /*02e0*/ 	.word	0x00000150
        /*02e4*/ 	.short	0x0100
        /*02e6*/ 	.byte	0x04
	.zero		1


	//   ....[32]....
        /*02e8*/ 	.word	0x00000800
        /*02ec*/ 	.word	0x000000ff
        /*02f0*/ 	.word	0x00000080
        /*02f4*/ 	.short	0x0100
        /*02f6*/ 	.byte	0x04
	.zero		1


	//   ....[33]....
        /*02f8*/ 	.word	0x00000810
        /*02fc*/ 	.word	0x000000ff
        /*0300*/ 	.word	0x00000158
        /*0304*/ 	.short	0x0100
        /*0306*/ 	.byte	0x04
	.zero		1


	//   ....[34]....
        /*0308*/ 	.word	0x00000820
        /*030c*/ 	.word	0x000000ff
        /*0310*/ 	.word	0x00000088
        /*0314*/ 	.short	0x0100
        /*0316*/ 	.byte	0x04
	.zero		1


	//   ....[35]....
        /*0318*/ 	.word	0x00000830
        /*031c*/ 	.word	0x000000ff
        /*0320*/ 	.word	0x00000160
        /*0324*/ 	.short	0x0100
        /*0326*/ 	.byte	0x04
	.zero		1


	//   ....[36]....
        /*0328*/ 	.word	0x00000840
        /*032c*/ 	.word	0x000000ff
        /*0330*/ 	.word	0x00000090
        /*0334*/ 	.short	0x0100
        /*0336*/ 	.byte	0x04
	.zero		1


	//   ....[37]....
        /*0338*/ 	.word	0x00000850
        /*033c*/ 	.word	0x000000ff
        /*0340*/ 	.word	0x00000168
        /*0344*/ 	.short	0x0100
        /*0346*/ 	.byte	0x04
	.zero		1


	//   ....[38]....
        /*0348*/ 	.word	0x00000860
        /*034c*/ 	.word	0x000000ff
        /*0350*/ 	.word	0x00000098
        /*0354*/ 	.short	0x0100
        /*0356*/ 	.byte	0x04
	.zero		1


	//   ....[39]....
        /*0358*/ 	.word	0x00000870
        /*035c*/ 	.word	0x000000ff
        /*0360*/ 	.word	0x00000170
        /*0364*/ 	.short	0x0100
        /*0366*/ 	.byte	0x04
	.zero		1


	//   ....[40]....
        /*0368*/ 	.word	0x00000880
        /*036c*/ 	.word	0x000000ff
        /*0370*/ 	.word	0x000000a0
        /*0374*/ 	.short	0x0100
        /*0376*/ 	.byte	0x04
	.zero		1


	//   ....[41]....
        /*0378*/ 	.word	0x00000890
        /*037c*/ 	.word	0x000000ff
        /*0380*/ 	.word	0x00000178
        /*0384*/ 	.short	0x0100
        /*0386*/ 	.byte	0x04
	.zero		1


	//   ....[42]....
        /*0388*/ 	.word	0x000008a0
        /*038c*/ 	.word	0x000000ff
        /*0390*/ 	.word	0x000000a8
        /*0394*/ 	.short	0x0100
        /*0396*/ 	.byte	0x04
	.zero		1


	//   ....[43]....
        /*0398*/ 	.word	0x000008b0
        /*039c*/ 	.word	0x000000ff
        /*03a0*/ 	.word	0x00000180
        /*03a4*/ 	.short	0x0100
        /*03a6*/ 	.byte	0x04
	.zero		1


	//   ....[44]....
        /*03a8*/ 	.word	0x000008c0
        /*03ac*/ 	.word	0x000000ff
        /*03b0*/ 	.word	0x000000b0
        /*03b4*/ 	.short	0x0100
        /*03b6*/ 	.byte	0x04
	.zero		1


	//   ....[45]....
        /*03b8*/ 	.word	0x000008d0
        /*03bc*/ 	.word	0x000000ff
        /*03c0*/ 	.word	0x00000188
        /*03c4*/ 	.short	0x0100
        /*03c6*/ 	.byte	0x04
	.zero		1


	//   ....[46]....
        /*03c8*/ 	.word	0x000008e0
        /*03cc*/ 	.word	0x000000ff
        /*03d0*/ 	.word	0x000000b8
        /*03d4*/ 	.short	0x0100
        /*03d6*/ 	.byte	0x04
	.zero		1


	//   ....[47]....
        /*03d8*/ 	.word	0x000008f0
        /*03dc*/ 	.word	0x000000ff
        /*03e0*/ 	.word	0x00000190
        /*03e4*/ 	.short	0x0100
        /*03e6*/ 	.byte	0x04
	.zero		1


	//   ....[48]....
        /*03e8*/ 	.word	0x00000900
        /*03ec*/ 	.word	0x000000ff
        /*03f0*/ 	.word	0x000000c0
        /*03f4*/ 	.short	0x0100
        /*03f6*/ 	.byte	0x04
	.zero		1


	//   ....[49]....
        /*03f8*/ 	.word	0x00000910
        /*03fc*/ 	.word	0x000000ff
        /*0400*/ 	.word	0x00000198
        /*0404*/ 	.short	0x0100
        /*0406*/ 	.byte	0x04
	.zero		1


	//   ....[50]....
        /*0408*/ 	.word	0x00000920
        /*040c*/ 	.word	0x000000ff
        /*0410*/ 	.word	0x000000c8
        /*0414*/ 	.short	0x0100
        /*0416*/ 	.byte	0x04
	.zero		1


	//   ....[51]....
        /*0418*/ 	.word	0x00000930
        /*041c*/ 	.word	0x000000ff
        /*0420*/ 	.word	0x000001a0
        /*0424*/ 	.short	0x0100
        /*0426*/ 	.byte	0x04
	.zero		1


	//   ....[52]....
        /*0428*/ 	.word	0x00000940
        /*042c*/ 	.word	0x000000ff
        /*0430*/ 	.word	0x000000d0
        /*0434*/ 	.short	0x0100
        /*0436*/ 	.byte	0x04
	.zero		1


	//   ....[53]....
        /*0438*/ 	.word	0x00000950
        /*043c*/ 	.word	0x000000ff
        /*0440*/ 	.word	0x000001a8
        /*0444*/ 	.short	0x0100
        /*0446*/ 	.byte	0x04
	.zero		1


	//   ....[54]....
        /*0448*/ 	.word	0x00000a90
        /*044c*/ 	.word	0x000000ff
        /*0450*/ 	.word	0x000001b0
        /*0454*/ 	.short	0x0100
        /*0456*/ 	.byte	0x04
	.zero		1


	//   ....[55]....
        /*0458*/ 	.word	0x00000aa0
        /*045c*/ 	.word	0x000000ff
        /*0460*/ 	.word	0x000001b8
        /*0464*/ 	.short	0x0100
        /*0466*/ 	.byte	0x04
	.zero		1


	//   ....[56]....
        /*0468*/ 	.word	0x00000b90
        /*046c*/ 	.word	0x000000ff
        /*0470*/ 	.word	0x000001c0
        /*0474*/ 	.short	0x0100
        /*0476*/ 	.byte	0x06
	.zero		1


	//   ....[57]....
        /*0478*/ 	.word	0x00000ba0
        /*047c*/ 	.word	0x000000ff
        /*0480*/ 	.word	0x000001c8
        /*0484*/ 	.short	0x0100
        /*0486*/ 	.byte	0x06
	.zero		1


	//   ....[58]....
        /*0488*/ 	.word	0x00000ce0
        /*048c*/ 	.word	0x000000ff
        /*0490*/ 	.word	0x000001d0
        /*0494*/ 	.short	0x0100
        /*0496*/ 	.byte	0x06
	.zero		1


	//   ....[59]....
        /*0498*/ 	.word	0x00000cf0
        /*049c*/ 	.word	0x000000ff
        /*04a0*/ 	.word	0x000001e0
        /*04a4*/ 	.short	0x0100
        /*04a6*/ 	.byte	0x06
	.zero		1


	//   ....[60]....
        /*04a8*/ 	.word	0x00000d00
        /*04ac*/ 	.word	0x000000ff
        /*04b0*/ 	.word	0x000001d8
        /*04b4*/ 	.short	0x0100
        /*04b6*/ 	.byte	0x06
	.zero		1


	//   ....[61]....
        /*04b8*/ 	.word	0x00000d10
        /*04bc*/ 	.word	0x000000ff
        /*04c0*/ 	.word	0x000001e8
        /*04c4*/ 	.short	0x0100
        /*04c6*/ 	.byte	0x06
	.zero		1


	//   ....[62]....
        /*04c8*/ 	.word	0x00000e40
        /*04cc*/ 	.word	0x000000ff
        /*04d0*/ 	.word	0x000001f0
        /*04d4*/ 	.short	0x0100
        /*04d6*/ 	.byte	0x04
	.zero		1


	//   ....[63]....
        /*04d8*/ 	.word	0x00000e50
        /*04dc*/ 	.word	0x000000ff
        /*04e0*/ 	.word	0x00000210
        /*04e4*/ 	.short	0x0100
        /*04e6*/ 	.byte	0x04
	.zero		1


	//   ....[64]....
        /*04e8*/ 	.word	0x00000e60
        /*04ec*/ 	.word	0x000000ff
        /*04f0*/ 	.word	0x000001f8
        /*04f4*/ 	.short	0x0100
        /*04f6*/ 	.byte	0x04
	.zero		1


	//   ....[65]....
        /*04f8*/ 	.word	0x00000e70
        /*04fc*/ 	.word	0x000000ff
        /*0500*/ 	.word	0x00000218
        /*0504*/ 	.short	0x0100
        /*0506*/ 	.byte	0x04
	.zero		1


	//   ....[66]....
        /*0508*/ 	.word	0x00000e80
        /*050c*/ 	.word	0x000000ff
        /*0510*/ 	.word	0x00000200
        /*0514*/ 	.short	0x0100
        /*0516*/ 	.byte	0x04
	.zero		1


	//   ....[67]....
        /*0518*/ 	.word	0x00000e90
        /*051c*/ 	.word	0x000000ff
        /*0520*/ 	.word	0x00000220
        /*0524*/ 	.short	0x0100
        /*0526*/ 	.byte	0x04
	.zero		1


	//   ....[68]....
        /*0528*/ 	.word	0x00000ea0
        /*052c*/ 	.word	0x000000ff
        /*0530*/ 	.word	0x00000208
        /*0534*/ 	.short	0x0100
        /*0536*/ 	.byte	0x04
	.zero		1


	//   ....[69]....
        /*0538*/ 	.word	0x00000eb0
        /*053c*/ 	.word	0x000000ff
        /*0540*/ 	.word	0x00000228
        /*0544*/ 	.short	0x0100
        /*0546*/ 	.byte	0x04
	.zero		1


	//   ....[70]....
        /*0548*/ 	.word	0x00000fa0
        /*054c*/ 	.word	0x000000ff
        /*0550*/ 	.word	0x00000230
        /*0554*/ 	.short	0x0100
        /*0556*/ 	.byte	0x04
	.zero		1


	//   ....[71]....
        /*0558*/ 	.word	0x00000fb0
        /*055c*/ 	.word	0x000000ff
        /*0560*/ 	.word	0x00000240
        /*0564*/ 	.short	0x0100
        /*0566*/ 	.byte	0x04
	.zero		1


	//   ....[72]....
        /*0568*/ 	.word	0x00000fc0
        /*056c*/ 	.word	0x000000ff
        /*0570*/ 	.word	0x00000238
        /*0574*/ 	.short	0x0100
        /*0576*/ 	.byte	0x04
	.zero		1


	//   ....[73]....
        /*0578*/ 	.word	0x00000fd0
        /*057c*/ 	.word	0x000000ff
        /*0580*/ 	.word	0x00000248
        /*0584*/ 	.short	0x0100
        /*0586*/ 	.byte	0x04
	.zero		1


	//   ....[74]....
        /*0588*/ 	.word	0x00001c20
        /*058c*/ 	.word	0x00000000
        /*0590*/ 	.word	0x00000240
        /*0594*/ 	.short	0x010a
        /*0596*/ 	.byte	0xff
	.zero		1


	//   ....[75]....
        /*0598*/ 	.word	0x00001c50
        /*059c*/ 	.word	0x00000000
        /*05a0*/ 	.word	0x00000230
        /*05a4*/ 	.short	0x0101
        /*05a6*/ 	.byte	0xff
	.zero		1


	//   ....[76]....
        /*05a8*/ 	.word	0x00001d20
        /*05ac*/ 	.word	0x000000ff
        /*05b0*/ 	.word	0x000000d8
        /*05b4*/ 	.short	0x010a
        /*05b6*/ 	.byte	0x04
	.zero		1


	//   ....[77]....
        /*05b8*/ 	.word	0x00001da0
        /*05bc*/ 	.word	0x000000ff
        /*05c0*/ 	.word	0x000000d8
        /*05c4*/ 	.short	0x010a
        /*05c6*/ 	.byte	0x21
	.zero		1


	//   ....[78]....
        /*05c8*/ 	.word	0x00001f30
        /*05cc*/ 	.word	0x000000ff
        /*05d0*/ 	.word	0x000000d8
        /*05d4*/ 	.short	0x010a
        /*05d6*/ 	.byte	0x08
	.zero		1


	//   ....[79]....
        /*05d8*/ 	.word	0x00002050
        /*05dc*/ 	.word	0x000000ff
        /*05e0*/ 	.word	0x000001c8
        /*05e4*/ 	.short	0x0101
        /*05e6*/ 	.byte	0x06
	.zero		1


	//   ....[80]....
        /*05e8*/ 	.word	0x00002070
        /*05ec*/ 	.word	0x000000ff
        /*05f0*/ 	.word	0x000000d8
        /*05f4*/ 	.short	0x010a
        /*05f6*/ 	.byte	0x04
	.zero		1


	//   ....[81]....
        /*05f8*/ 	.word	0x000020f0
        /*05fc*/ 	.word	0x000000ff
        /*0600*/ 	.word	0x000000d8
        /*0604*/ 	.short	0x010a
        /*0606*/ 	.byte	0x11
	.zero		1


	//   ....[82]....
        /*0608*/ 	.word	0x00002300
        /*060c*/ 	.word	0x000000ff
        /*0610*/ 	.word	0x000000d8
        /*0614*/ 	.short	0x010a
        /*0616*/ 	.byte	0x07
	.zero		1


	//   ....[83]....
        /*0618*/ 	.word	0x000023d0
        /*061c*/ 	.word	0x00000003
        /*0620*/ 	.word	0x000001d0
        /*0624*/ 	.short	0x010a
        /*0626*/ 	.byte	0xff
	.zero		1


	//   ....[84]....
        /*0628*/ 	.word	0x00002520
        /*062c*/ 	.word	0x00000000
        /*0630*/ 	.word	0x00000000
        /*0634*/ 	.short	0x0101
        /*0636*/ 	.byte	0xff
	.zero		1


	//   ....[85]....
        /*0638*/ 	.word	0x00002ac0
        /*063c*/ 	.word	0x000000ff
        /*0640*/ 	.word	0x00000000
        /*0644*/ 	.short	0x010a
        /*0646*/ 	.byte	0x04
	.zero		1


	//   ....[86]....
        /*0648*/ 	.word	0x00002b50
        /*064c*/ 	.word	0x000000ff
        /*0650*/ 	.word	0x00000000
        /*0654*/ 	.short	0x010a
        /*0656*/ 	.byte	0x05
	.zero		1


	//   ....[87]....
        /*0658*/ 	.word	0x00002be0
        /*065c*/ 	.word	0x000000ff
        /*0660*/ 	.word	0x00000000
        /*0664*/ 	.short	0x010a
        /*0666*/ 	.byte	0x05
	.zero		1


	//   ....[88]....
        /*0668*/ 	.word	0x00002c70
        /*066c*/ 	.word	0x000000ff
        /*0670*/ 	.word	0x00000000
        /*0674*/ 	.short	0x010a
        /*0676*/ 	.byte	0x05
	.zero		1


	//   ....[89]....
        /*0678*/ 	.word	0x00002d00
        /*067c*/ 	.word	0x000000ff
        /*0680*/ 	.word	0x00000000
        /*0684*/ 	.short	0x010a
        /*0686*/ 	.byte	0x05
	.zero		1


	//   ....[90]....
        /*0688*/ 	.word	0x00002d90
        /*068c*/ 	.word	0x000000ff
        /*0690*/ 	.word	0x00000000
        /*0694*/ 	.short	0x010a
        /*0696*/ 	.byte	0x05
	.zero		1


	//   ....[91]....
        /*0698*/ 	.word	0x00002e20
        /*069c*/ 	.word	0x000000ff
        /*06a0*/ 	.word	0x00000000
        /*06a4*/ 	.short	0x010a
        /*06a6*/ 	.byte	0x05
	.zero		1


	//   ....[92]....
        /*06a8*/ 	.word	0x00002eb0
        /*06ac*/ 	.word	0x000000ff
        /*06b0*/ 	.word	0x00000000
        /*06b4*/ 	.short	0x010a
        /*06b6*/ 	.byte	0x05
	.zero		1


	//   ....[93]....
        /*06b8*/ 	.word	0x00002f40
        /*06bc*/ 	.word	0x000000ff
        /*06c0*/ 	.word	0x00000000
        /*06c4*/ 	.short	0x010a
        /*06c6*/ 	.byte	0x05
	.zero		1


	//   ....[94]....
        /*06c8*/ 	.word	0x00002fd0
        /*06cc*/ 	.word	0x000000ff
        /*06d0*/ 	.word	0x00000000
        /*06d4*/ 	.short	0x010a
        /*06d6*/ 	.byte	0x05
	.zero		1


	//   ....[95]....
        /*06d8*/ 	.word	0x00003060
        /*06dc*/ 	.word	0x000000ff
        /*06e0*/ 	.word	0x00000000
        /*06e4*/ 	.short	0x010a
        /*06e6*/ 	.byte	0x05
	.zero		1


	//   ....[96]....
        /*06e8*/ 	.word	0x000030f0
        /*06ec*/ 	.word	0x000000ff
        /*06f0*/ 	.word	0x00000000
        /*06f4*/ 	.short	0x010a
        /*06f6*/ 	.byte	0x05
	.zero		1


	//   ....[97]....
        /*06f8*/ 	.word	0x00003180
        /*06fc*/ 	.word	0x000000ff
        /*0700*/ 	.word	0x00000000
        /*0704*/ 	.short	0x010a
        /*0706*/ 	.byte	0x05
	.zero		1


	//   ....[98]....
        /*0708*/ 	.word	0x00003210
        /*070c*/ 	.word	0x000000ff
        /*0710*/ 	.word	0x00000000
        /*0714*/ 	.short	0x010a
        /*0716*/ 	.byte	0x05
	.zero		1


	//   ....[99]....
        /*0718*/ 	.word	0x000032a0
        /*071c*/ 	.word	0x000000ff
        /*0720*/ 	.word	0x00000000
        /*0724*/ 	.short	0x010a
        /*0726*/ 	.byte	0x05
	.zero		1


	//   ....[100]....
        /*0728*/ 	.word	0x00003330
        /*072c*/ 	.word	0x000000ff
        /*0730*/ 	.word	0x00000000
        /*0734*/ 	.short	0x010a
        /*0736*/ 	.byte	0x05
	.zero		1


	//   ....[101]....
        /*0738*/ 	.word	0x000033c0
        /*073c*/ 	.word	0x000000ff
        /*0740*/ 	.word	0x00000000
        /*0744*/ 	.short	0x010a
        /*0746*/ 	.byte	0x05
	.zero		1


	//   ....[102]....
        /*0748*/ 	.word	0x00003450
        /*074c*/ 	.word	0x000000ff
        /*0750*/ 	.word	0x00000000
        /*0754*/ 	.short	0x010a
        /*0756*/ 	.byte	0x05
	.zero		1


	//   ....[103]....
        /*0758*/ 	.word	0x000034e0
        /*075c*/ 	.word	0x000000ff
        /*0760*/ 	.word	0x00000000
        /*0764*/ 	.short	0x010a
        /*0766*/ 	.byte	0x05
	.zero		1


	//   ....[104]....
        /*0768*/ 	.word	0x00003570
        /*076c*/ 	.word	0x000000ff
        /*0770*/ 	.word	0x00000000
        /*0774*/ 	.short	0x010a
        /*0776*/ 	.byte	0x05
	.zero		1


	//   ....[105]....
        /*0778*/ 	.word	0x00003600
        /*077c*/ 	.word	0x000000ff
        /*0780*/ 	.word	0x00000000
        /*0784*/ 	.short	0x010a
        /*0786*/ 	.byte	0x05
	.zero		1


	//   ....[106]....
        /*0788*/ 	.word	0x00003690
        /*078c*/ 	.word	0x000000ff
        /*0790*/ 	.word	0x00000000
        /*0794*/ 	.short	0x010a
        /*0796*/ 	.byte	0x05
	.zero		1


	//   ....[107]....
        /*0798*/ 	.word	0x00003720
        /*079c*/ 	.word	0x000000ff
        /*07a0*/ 	.word	0x00000000
        /*07a4*/ 	.short	0x010a
        /*07a6*/ 	.byte	0x05
	.zero		1


	//   ....[108]....
        /*07a8*/ 	.word	0x000037b0
        /*07ac*/ 	.word	0x000000ff
        /*07b0*/ 	.word	0x00000000
        /*07b4*/ 	.short	0x010a
        /*07b6*/ 	.byte	0x05
	.zero		1


	//   ....[109]....
        /*07b8*/ 	.word	0x00003840
        /*07bc*/ 	.word	0x000000ff
        /*07c0*/ 	.word	0x00000000
        /*07c4*/ 	.short	0x010a
        /*07c6*/ 	.byte	0x05
	.zero		1


	//   ....[110]....
        /*07c8*/ 	.word	0x000038d0
        /*07cc*/ 	.word	0x000000ff
        /*07d0*/ 	.word	0x00000000
        /*07d4*/ 	.short	0x010a
        /*07d6*/ 	.byte	0x05
	.zero		1


	//   ....[111]....
        /*07d8*/ 	.word	0x00003970
        /*07dc*/ 	.word	0x00000000
        /*07e0*/ 	.word	0x00000000
        /*07e4*/ 	.short	0x010a
        /*07e6*/ 	.byte	0xff
	.zero		1


	//   ....[112]....
        /*07e8*/ 	.word	0x00003a90
        /*07ec*/ 	.word	0x00000002
        /*07f0*/ 	.word	0x00000230
        /*07f4*/ 	.short	0x010a
        /*07f6*/ 	.byte	0xff
	.zero		1


	//   ....[113]....
        /*07f8*/ 	.word	0x00003b00
        /*07fc*/ 	.word	0x00000002
        /*0800*/ 	.word	0x00000000
        /*0804*/ 	.short	0x0101
        /*0806*/ 	.byte	0xff
	.zero		1


	//   ....[114]....
        /*0808*/ 	.word	0x00003b20
        /*080c*/ 	.word	0x000000ff
        /*0810*/ 	.word	0x000001e0
        /*0814*/ 	.short	0x010a
        /*0816*/ 	.byte	0x04
	.zero		1


	//   ....[115]....
        /*0818*/ 	.word	0x00003c40
        /*081c*/ 	.word	0x00000002
        /*0820*/ 	.word	0x000001d0
        /*0824*/ 	.short	0x010a
        /*0826*/ 	.byte	0xff
	.zero		1


	//   ....[116]....
        /*0828*/ 	.word	0x00003d40
        /*082c*/ 	.word	0x00000002
        /*0830*/ 	.word	0x00000000
        /*0834*/ 	.short	0x0101
        /*0836*/ 	.byte	0xff
	.zero		1


	//   ....[117]....
        /*0838*/ 	.word	0x00003dd0
        /*083c*/ 	.word	0x000000ff
        /*0840*/ 	.word	0x000001e0
        /*0844*/ 	.short	0x0106
        /*0846*/ 	.byte	0x04
	.zero		1


	//   ....[118]....
        /*0848*/ 	.word	0x00003df0
        /*084c*/ 	.word	0x000000ff
        /*0850*/ 	.word	0x000001e0
        /*0854*/ 	.short	0x010a
        /*0856*/ 	.byte	0x04
	.zero		1


	//   ....[119]....
        /*0858*/ 	.word	0x00003e80
        /*085c*/ 	.word	0x000000ff
        /*0860*/ 	.word	0x000001e0
        /*0864*/ 	.short	0x0106
        /*0866*/ 	.byte	0x07
	.zero		1


	//   ....[120]....
        /*0868*/ 	.word	0x00003ec0
        /*086c*/ 	.word	0x00000000
        /*0870*/ 	.word	0x000001e0
        /*0874*/ 	.short	0x010a
        /*0876*/ 	.byte	0xff
	.zero		1


	//   ....[121]....
        /*0878*/ 	.word	0x000043d0
        /*087c*/ 	.word	0x00000000
        /*0880*/ 	.word	0x000001d0
        /*0884*/ 	.short	0x010a
        /*0886*/ 	.byte	0xff
	.zero		1


	//   ....[122]....
        /*0888*/ 	.word	0x000044d0
        /*088c*/ 	.word	0x00000003
        /*0890*/ 	.word	0x00000000
        /*0894*/ 	.short	0x0101
        /*0896*/ 	.byte	0xff
	.zero		1


	//   ....[123]....
        /*0898*/ 	.word	0x000044e0
        /*089c*/ 	.word	0x000000ff
        /*08a0*/ 	.word	0x00000000
        /*08a4*/ 	.short	0x010a
        /*08a6*/ 	.byte	0x04
	.zero		1


	//   ....[124]....
        /*08a8*/ 	.word	0x00004560
        /*08ac*/ 	.word	0x000000ff
        /*08b0*/ 	.word	0x00000210
        /*08b4*/ 	.short	0x010a
        /*08b6*/ 	.byte	0x17
	.zero		1


	//   ....[125]....
        /*08b8*/ 	.word	0x00004640
        /*08bc*/ 	.word	0x000000ff
        /*08c0*/ 	.word	0x00000000
        /*08c4*/ 	.short	0x010a
        /*08c6*/ 	.byte	0x05
	.zero		1


	//   ....[126]....
        /*08c8*/ 	.word	0x00004780
        /*08cc*/ 	.word	0x000000ff
        /*08d0*/ 	.word	0x00000000
        /*08d4*/ 	.short	0x010a
        /*08d6*/ 	.byte	0x04
	.zero		1


	//   ....[127]....
        /*08d8*/ 	.word	0x00004970
        /*08dc*/ 	.word	0x000000ff
        /*08e0*/ 	.word	0x00000000
        /*08e4*/ 	.short	0x010a
        /*08e6*/ 	.byte	0x04
	.zero		1


	//   ....[128]....
        /*08e8*/ 	.word	0x00004a00
        /*08ec*/ 	.word	0x000000ff
        /*08f0*/ 	.word	0x00000000
        /*08f4*/ 	.short	0x010a
        /*08f6*/ 	.byte	0x05
	.zero		1


	//   ....[129]....
        /*08f8*/ 	.word	0x00004a90
        /*08fc*/ 	.word	0x000000ff
        /*0900*/ 	.word	0x00000000
        /*0904*/ 	.short	0x010a
        /*0906*/ 	.byte	0x05
	.zero		1


	//   ....[130]....
        /*0908*/ 	.word	0x00004b20
        /*090c*/ 	.word	0x000000ff
        /*0910*/ 	.word	0x00000000
        /*0914*/ 	.short	0x010a
        /*0916*/ 	.byte	0x04
	.zero		1


	//   ....[131]....
        /*0918*/ 	.word	0x00005010
        /*091c*/ 	.word	0x00000003
        /*0920*/ 	.word	0x000001d0
        /*0924*/ 	.short	0x010a
        /*0926*/ 	.byte	0xff
	.zero		1


	//   ....[132]....
        /*0928*/ 	.word	0x00005180
        /*092c*/ 	.word	0x00000000
        /*0930*/ 	.word	0x00000000
        /*0934*/ 	.short	0x0101
        /*0936*/ 	.byte	0xff
	.zero		1


	//   ....[133]....
        /*0938*/ 	.word	0x00005640
        /*093c*/ 	.word	0x000000ff
        /*0940*/ 	.word	0x000001c8
        /*0944*/ 	.short	0x010a
        /*0946*/ 	.byte	0x11
	.zero		1


	//   ....[134]....
        /*0948*/ 	.word	0x000057d0
        /*094c*/ 	.word	0x000000ff
        /*0950*/ 	.word	0x000001b8
        /*0954*/ 	.short	0x010a
        /*0956*/ 	.byte	0x11
	.zero		1


	//   ....[135]....
        /*0958*/ 	.word	0x000059e0
        /*095c*/ 	.word	0x000000ff
        /*0960*/ 	.word	0x000001b0
        /*0964*/ 	.short	0x010b
        /*0966*/ 	.byte	0x11
	.zero		1


	//   ....[136]....
        /*0968*/ 	.word	0x000059f0
        /*096c*/ 	.word	0x000000ff
        /*0970*/ 	.word	0x00000000
        /*0974*/ 	.short	0x0101
        /*0976*/ 	.byte	0x34
	.zero		1


	//   ....[137]....
        /*0978*/ 	.word	0x00005a30
        /*097c*/ 	.word	0x00000000
        /*0980*/ 	.word	0x000001b8
        /*0984*/ 	.short	0x010a
        /*0986*/ 	.byte	0xff
	.zero		1


	//   ....[138]....
        /*0988*/ 	.word	0x00005d60
        /*098c*/ 	.word	0x00000003
        /*0990*/ 	.word	0x000001d0
        /*0994*/ 	.short	0x010a
        /*0996*/ 	.byte	0xff
	.zero		1


	//   ....[139]....
        /*0998*/ 	.word	0x00005ee0
        /*099c*/ 	.word	0x00000000
        /*09a0*/ 	.word	0x00000000
        /*09a4*/ 	.short	0x0101
        /*09a6*/ 	.byte	0xff
	.zero		1


	//   ....[140]....
        /*09a8*/ 	.word	0x00006940
        /*09ac*/ 	.word	0x000000ff
        /*09b0*/ 	.word	0x000001b0
        /*09b4*/ 	.short	0x010a
        /*09b6*/ 	.byte	0x2c
	.zero		1


	//   ....[141]....
        /*09b8*/ 	.word	0x00006950
        /*09bc*/ 	.word	0x00000010
        /*09c0*/ 	.word	0x000001f0
        /*09c4*/ 	.short	0x010a
        /*09c6*/ 	.byte	0xff
	.zero		1


	//   ....[142]....
        /*09c8*/ 	.word	0x00006b00
        /*09cc*/ 	.word	0x000000ff
        /*09d0*/ 	.word	0x000001b0
        /*09d4*/ 	.short	0x010a
        /*09d6*/ 	.byte	0x2c
	.zero		1


	//   ....[143]....
        /*09d8*/ 	.word	0x00006be0
        /*09dc*/ 	.word	0x000000ff
        /*09e0*/ 	.word	0x00000000
        /*09e4*/ 	.short	0x0101
        /*09e6*/ 	.byte	0x04
	.zero		1


	//   ....[144]....
        /*09e8*/ 	.word	0x00006c40
        /*09ec*/ 	.word	0x00000010
        /*09f0*/ 	.word	0x000001f0
        /*09f4*/ 	.short	0x010a
        /*09f6*/ 	.byte	0xff
	.zero		1


	//   ....[145]....
        /*09f8*/ 	.word	0x00006f00
        /*09fc*/ 	.word	0x000000ff
        /*0a00*/ 	.word	0x00000000
        /*0a04*/ 	.short	0x0101
        /*0a06*/ 	.byte	0x04
	.zero		1


	//   ....[146]....
        /*0a08*/ 	.word	0x00007900
        /*0a0c*/ 	.word	0x00000000
        /*0a10*/ 	.word	0x00000240
        /*0a14*/ 	.short	0x010a
        /*0a16*/ 	.byte	0xff
	.zero		1


	//   ....[147]....
        /*0a18*/ 	.word	0x00007960
        /*0a1c*/ 	.word	0x00000000
        /*0a20*/ 	.word	0x000000d8
        /*0a24*/ 	.short	0x010a
        /*0a26*/ 	.byte	0xff
	.zero		1


	//   ....[148]....
        /*0a28*/ 	.word	0x000079c0
        /*0a2c*/ 	.word	0x00000000
        /*0a30*/ 	.word	0x000000d8
        /*0a34*/ 	.short	0x010a
        /*0a36*/ 	.byte	0xff
	.zero		1


	//   ....[149]....
        /*0a38*/ 	.word	0x00007a10
        /*0a3c*/ 	.word	0x00000003
        /*0a40*/ 	.word	0x000001d0
        /*0a44*/ 	.short	0x010a
        /*0a46*/ 	.byte	0xff
	.zero		1


	//   ....[150]....
        /*0a48*/ 	.word	0x00007a70
        /*0a4c*/ 	.word	0x00000000
        /*0a50*/ 	.word	0x00000000
        /*0a54*/ 	.short	0x010a
        /*0a56*/ 	.byte	0xff
	.zero		1


	//   ....[151]....
        /*0a58*/ 	.word	0x00007ad0
        /*0a5c*/ 	.word	0x00000000
        /*0a60*/ 	.word	0x00000000
        /*0a64*/ 	.short	0x010a
        /*0a66*/ 	.byte	0xff
	.zero		1


	//   ....[152]....
        /*0a68*/ 	.word	0x00007b30
        /*0a6c*/ 	.word	0x00000000
        /*0a70*/ 	.word	0x00000000
        /*0a74*/ 	.short	0x010a
        /*0a76*/ 	.byte	0xff
	.zero		1


	//   ....[153]....
        /*0a78*/ 	.word	0x00007b90
        /*0a7c*/ 	.word	0x00000000
        /*0a80*/ 	.word	0x00000000
        /*0a84*/ 	.short	0x010a
        /*0a86*/ 	.byte	0xff
	.zero		1


	//   ....[154]....
        /*0a88*/ 	.word	0x00007bf0
        /*0a8c*/ 	.word	0x00000000
        /*0a90*/ 	.word	0x00000000
        /*0a94*/ 	.short	0x010a
        /*0a96*/ 	.byte	0xff
	.zero		1


	//   ....[155]....
        /*0a98*/ 	.word	0x00007c50
        /*0a9c*/ 	.word	0x00000000
        /*0aa0*/ 	.word	0x00000000
        /*0aa4*/ 	.short	0x010a
        /*0aa6*/ 	.byte	0xff
	.zero		1


	//   ....[156]....
        /*0aa8*/ 	.word	0x00007cb0
        /*0aac*/ 	.word	0x00000000
        /*0ab0*/ 	.word	0x00000000
        /*0ab4*/ 	.short	0x010a
        /*0ab6*/ 	.byte	0xff
	.zero		1


	//   ....[157]....
        /*0ab8*/ 	.word	0x00007d10
        /*0abc*/ 	.word	0x00000000
        /*0ac0*/ 	.word	0x00000000
        /*0ac4*/ 	.short	0x010a
        /*0ac6*/ 	.byte	0xff
	.zero		1


	//   ....[158]....
        /*0ac8*/ 	.word	0x00007d70
        /*0acc*/ 	.word	0x00000000
        /*0ad0*/ 	.word	0x00000000
        /*0ad4*/ 	.short	0x010a
        /*0ad6*/ 	.byte	0xff
	.zero		1


	//   ....[159]....
        /*0ad8*/ 	.word	0x00007dd0
        /*0adc*/ 	.word	0x00000000
        /*0ae0*/ 	.word	0x00000000
        /*0ae4*/ 	.short	0x010a
        /*0ae6*/ 	.byte	0xff
	.zero		1


	//   ....[160]....
        /*0ae8*/ 	.word	0x00007e30
        /*0aec*/ 	.word	0x00000000
        /*0af0*/ 	.word	0x00000000
        /*0af4*/ 	.short	0x010a
        /*0af6*/ 	.byte	0xff
	.zero		1


	//   ....[161]....
        /*0af8*/ 	.word	0x00007e90
        /*0afc*/ 	.word	0x00000000
        /*0b00*/ 	.word	0x00000000
        /*0b04*/ 	.short	0x010a
        /*0b06*/ 	.byte	0xff
	.zero		1


	//   ....[162]....
        /*0b08*/ 	.word	0x00007ef0
        /*0b0c*/ 	.word	0x00000000
        /*0b10*/ 	.word	0x00000000
        /*0b14*/ 	.short	0x010a
        /*0b16*/ 	.byte	0xff
	.zero		1


	//   ....[163]....
        /*0b18*/ 	.word	0x00007f50
        /*0b1c*/ 	.word	0x00000000
        /*0b20*/ 	.word	0x00000000
        /*0b24*/ 	.short	0x010a
        /*0b26*/ 	.byte	0xff
	.zero		1


	//   ....[164]....
        /*0b28*/ 	.word	0x00007fb0
        /*0b2c*/ 	.word	0x00000000
        /*0b30*/ 	.word	0x00000000
        /*0b34*/ 	.short	0x010a
        /*0b36*/ 	.byte	0xff
	.zero		1


	//   ....[165]....
        /*0b38*/ 	.word	0x00008010
        /*0b3c*/ 	.word	0x00000000
        /*0b40*/ 	.word	0x00000000
        /*0b44*/ 	.short	0x010a
        /*0b46*/ 	.byte	0xff
	.zero		1


	//   ....[166]....
        /*0b48*/ 	.word	0x00008070
        /*0b4c*/ 	.word	0x00000000
        /*0b50*/ 	.word	0x00000000
        /*0b54*/ 	.short	0x010a
        /*0b56*/ 	.byte	0xff
	.zero		1


	//   ....[167]....
        /*0b58*/ 	.word	0x000080d0
        /*0b5c*/ 	.word	0x00000000
        /*0b60*/ 	.word	0x00000000
        /*0b64*/ 	.short	0x010a
        /*0b66*/ 	.byte	0xff
	.zero		1


	//   ....[168]....
        /*0b68*/ 	.word	0x00008130
        /*0b6c*/ 	.word	0x00000000
        /*0b70*/ 	.word	0x00000000
        /*0b74*/ 	.short	0x010a
        /*0b76*/ 	.byte	0xff
	.zero		1


	//   ....[169]....
        /*0b78*/ 	.word	0x00008190
        /*0b7c*/ 	.word	0x00000000
        /*0b80*/ 	.word	0x00000000
        /*0b84*/ 	.short	0x010a
        /*0b86*/ 	.byte	0xff
	.zero		1


	//   ....[170]....
        /*0b88*/ 	.word	0x000081f0
        /*0b8c*/ 	.word	0x00000000
        /*0b90*/ 	.word	0x00000000
        /*0b94*/ 	.short	0x010a
        /*0b96*/ 	.byte	0xff
	.zero		1


	//   ....[171]....
        /*0b98*/ 	.word	0x00008250
        /*0b9c*/ 	.word	0x00000000
        /*0ba0*/ 	.word	0x00000000
        /*0ba4*/ 	.short	0x010a
        /*0ba6*/ 	.byte	0xff
	.zero		1


	//   ....[172]....
        /*0ba8*/ 	.word	0x000082b0
        /*0bac*/ 	.word	0x00000000
        /*0bb0*/ 	.word	0x00000000
        /*0bb4*/ 	.short	0x010a
        /*0bb6*/ 	.byte	0xff
	.zero		1


	//   ....[173]....
        /*0bb8*/ 	.word	0x00008310
        /*0bbc*/ 	.word	0x00000000
        /*0bc0*/ 	.word	0x00000000
        /*0bc4*/ 	.short	0x010a
        /*0bc6*/ 	.byte	0xff
	.zero		1


	//   ....[174]....
        /*0bc8*/ 	.word	0x00008370
        /*0bcc*/ 	.word	0x00000000
        /*0bd0*/ 	.word	0x00000000
        /*0bd4*/ 	.short	0x010a
        /*0bd6*/ 	.byte	0xff
	.zero		1


	//   ....[175]....
        /*0bd8*/ 	.word	0x000083d0
        /*0bdc*/ 	.word	0x00000000
        /*0be0*/ 	.word	0x00000000
        /*0be4*/ 	.short	0x010a
        /*0be6*/ 	.byte	0xff
	.zero		1


	//   ....[176]....
        /*0be8*/ 	.word	0x00008420
        /*0bec*/ 	.word	0x00000002
        /*0bf0*/ 	.word	0x00000230
        /*0bf4*/ 	.short	0x010a
        /*0bf6*/ 	.byte	0xff
	.zero		1


	//   ....[177]....
        /*0bf8*/ 	.word	0x00008480
        /*0bfc*/ 	.word	0x00000002
        /*0c00*/ 	.word	0x000001e0
        /*0c04*/ 	.short	0x010a
        /*0c06*/ 	.byte	0xff
	.zero		1


	//   ....[178]....
        /*0c08*/ 	.word	0x000084d0
        /*0c0c*/ 	.word	0x00000002
        /*0c10*/ 	.word	0x000001d0
        /*0c14*/ 	.short	0x010a
        /*0c16*/ 	.byte	0xff
	.zero		1


	//   ....[179]....
        /*0c18*/ 	.word	0x00008530
        /*0c1c*/ 	.word	0x00000000
        /*0c20*/ 	.word	0x000001e0
        /*0c24*/ 	.short	0x010a
        /*0c26*/ 	.byte	0xff
	.zero		1


	//   ....[180]....
        /*0c28*/ 	.word	0x00008580
        /*0c2c*/ 	.word	0x00000000
        /*0c30*/ 	.word	0x000001d0
        /*0c34*/ 	.short	0x010a
        /*0c36*/ 	.byte	0xff
	.zero		1


	//   ....[181]....
        /*0c38*/ 	.word	0x000085e0
        /*0c3c*/ 	.word	0x00000002
        /*0c40*/ 	.word	0x00000210
        /*0c44*/ 	.short	0x010a
        /*0c46*/ 	.byte	0xff
	.zero		1


	//   ....[182]....
        /*0c48*/ 	.word	0x00008640
        /*0c4c*/ 	.word	0x00000000
        /*0c50*/ 	.word	0x00000000
        /*0c54*/ 	.short	0x010a
        /*0c56*/ 	.byte	0xff
	.zero		1


	//   ....[183]....
        /*0c58*/ 	.word	0x000086a0
        /*0c5c*/ 	.word	0x00000000
        /*0c60*/ 	.word	0x00000000
        /*0c64*/ 	.short	0x010a
        /*0c66*/ 	.byte	0xff
	.zero		1


	//   ....[184]....
        /*0c68*/ 	.word	0x00008700
        /*0c6c*/ 	.word	0x00000000
        /*0c70*/ 	.word	0x00000000
        /*0c74*/ 	.short	0x010a
        /*0c76*/ 	.byte	0xff
	.zero		1


	//   ....[185]....
        /*0c78*/ 	.word	0x00008760
        /*0c7c*/ 	.word	0x00000000
        /*0c80*/ 	.word	0x00000000
        /*0c84*/ 	.short	0x010a
        /*0c86*/ 	.byte	0xff
	.zero		1


	//   ....[186]....
        /*0c88*/ 	.word	0x000087c0
        /*0c8c*/ 	.word	0x00000000
        /*0c90*/ 	.word	0x00000000
        /*0c94*/ 	.short	0x010a
        /*0c96*/ 	.byte	0xff
	.zero		1


	//   ....[187]....
        /*0c98*/ 	.word	0x00008810
        /*0c9c*/ 	.word	0x00000003
        /*0ca0*/ 	.word	0x000001d0
        /*0ca4*/ 	.short	0x010a
        /*0ca6*/ 	.byte	0xff
	.zero		1


	//   ....[188]....
        /*0ca8*/ 	.word	0x00008870
        /*0cac*/ 	.word	0x00000000
        /*0cb0*/ 	.word	0x000001c8
        /*0cb4*/ 	.short	0x010a
        /*0cb6*/ 	.byte	0xff
	.zero		1


	//   ....[189]....
        /*0cb8*/ 	.word	0x000088d0
        /*0cbc*/ 	.word	0x00000000
        /*0cc0*/ 	.word	0x000001b8
        /*0cc4*/ 	.short	0x010a
        /*0cc6*/ 	.byte	0xff
	.zero		1


	//   ....[190]....
        /*0cc8*/ 	.word	0x00008920
        /*0ccc*/ 	.word	0x00000003
        /*0cd0*/ 	.word	0x000001d0
        /*0cd4*/ 	.short	0x010a
        /*0cd6*/ 	.byte	0xff
	.zero		1


	//   ....[191]....
        /*0cd8*/ 	.word	0x00008980
        /*0cdc*/ 	.word	0x00000000
        /*0ce0*/ 	.word	0x000001b0
        /*0ce4*/ 	.short	0x010a
        /*0ce6*/ 	.byte	0xff
	.zero		1


	//   ....[192]....
        /*0ce8*/ 	.word	0x000089d0
        /*0cec*/ 	.word	0x00000010
        /*0cf0*/ 	.word	0x000001f0
        /*0cf4*/ 	.short	0x010a
        /*0cf6*/ 	.byte	0xff
	.zero		1


	//----- nvinfo : EIATTR_NUM_MBARRIERS
	.align		4
.L_47:
        /*0cf8*/ 	.byte	0x03, 0x38
        /*0cfa*/ 	.short	0x004a


	//----- nvinfo : EIATTR_EXIT_INSTR_OFFSETS
	.align		4
        /*0cfc*/ 	.byte	0x04, 0x1c
        /*0cfe*/ 	.short	(.L_49 - .L_48)


	//   ....[0]....
.L_48:
        /*0d00*/ 	.word	0x000039a0


	//   ....[1]....
        /*0d04*/ 	.word	0x00003e90


	//   ....[2]....
        /*0d08*/ 	.word	0x00003ef0


	//   ....[3]....
        /*0d0c*/ 	.word	0x00004d80


	//   ....[4]....
        /*0d10*/ 	.word	0x00005a60


	//   ....[5]....
        /*0d14*/ 	.word	0x00005aa0


	//   ....[6]....
        /*0d18*/ 	.word	0x000078f0


	//----- nvinfo : EIATTR_MAX_THREADS
	.align		4
.L_49:
        /*0d1c*/ 	.byte	0x04, 0x05
        /*0d1e*/ 	.short	(.L_51 - .L_50)
.L_50:
        /*0d20*/ 	.word	0x00000100
        /*0d24*/ 	.word	0x00000001
        /*0d28*/ 	.word	0x00000001


	//----- nvinfo : EIATTR_CRS_STACK_SIZE
	.align		4
.L_51:
        /*0d2c*/ 	.byte	0x04, 0x1e
        /*0d2e*/ 	.short	(.L_53 - .L_52)
.L_52:
        /*0d30*/ 	.word	0x00000000


	//----- nvinfo : EIATTR_CBANK_PARAM_SIZE
	.align		4
.L_53:
        /*0d34*/ 	.byte	0x03, 0x19
        /*0d36*/ 	.short	0x0800


	//----- nvinfo : EIATTR_PARAM_CBANK
	.align		4
        /*0d38*/ 	.byte	0x04, 0x0a
        /*0d3a*/ 	.short	(.L_55 - .L_54)
	.align		4
.L_54:
        /*0d3c*/ 	.word	index@(.nv.constant0._ZN7cutlass13device_kernelINS_4gemm6kernel13GemmUniversalIN4cute5tupleIJiiiiEEENS1_10collective13CollectiveMmaINS1_35MainloopSm100TmaUmmaWarpSpecializedILi27ELi2ELi4ENS5_IJNS4_1CILi8EEENSA_ILi1EEESC_EEEEENS5_IJNSA_ILi64EEESF_SF_EEEaNS5_IJlSC_lEEEaSH_NS4_8TiledMMAINS4_8MMA_AtomIJNS4_15SM100_MMA_S8_SSIaaiLi64ELi64ELNS4_4UMMA5MajorE0ELSM_0ELNSL_8SaturateE0EEEEEENS4_6LayoutINS5_IJSC_SC_SC_EEENS5_IJNSA_ILi0EEESS_SS_EEEEENS5_IJNS4_10UnderscoreESV_SV_EEEEENS4_13SM90_TMA_LOADENS4_14ComposedLayoutINS4_7SwizzleILi2ELi4ELi3EEENS4_18smem_ptr_flag_bitsILi8EEENSQ_INS5_IJSB_SF_EEENS5_IJSF_SC_EEEEEEEvNS4_8identityENS4_23SM90_TMA_LOAD_MULTICASTES17_vS18_EENS_8epilogue10collective18CollectiveEpilogueINS1B_23Sm100TmaWarpSpecializedILi1ELi1ELi32ELb0ELb0EEEJSG_NS5_IJNSQ_ISF_SC_EES1G_EEEaSH_aSH_NS1B_6fusion15FusionCallbacksIS1F_NS1I_17LinearCombinationIaiaiLNS_15FloatRoundStyleE2EEESG_S1H_JEEENS4_5SM1004TMEM4LOAD26SM100_TMEM_LOAD_16dp32b32xESY_S17_NS4_39AutoVectorizingCopyWithAssumedAlignmentILi128EEENS4_14SM90_TMA_STOREES17_S1T_S1T_EEEvvEEEEvNT_6ParamsE)
        /*0d40*/ 	.short	0x0380
        /*0d42*/ 	.short	0x0800


	//----- nvinfo : EIATTR_SW_WAR
	.align		4
.L_55:
        /*0d44*/ 	.byte	0x04, 0x36
        /*0d46*/ 	.short	(.L_57 - .L_56)
.L_56:
        /*0d48*/ 	.word	0x00000008
.L_57:


//--------------------- .nv.callgraph             --------------------------
	.section	.nv.callgraph,"",@"SHT_CUDA_CALLGRAPH"
	.align	4
	.sectionentsize	8
	.align		4
        /*0000*/ 	.word	0x00000000
	.align		4
        /*0004*/ 	.word	0xffffffff
	.align		4
        /*0008*/ 	.word	index@(_ZN7cutlass13device_kernelINS_4gemm6kernel13GemmUniversalIN4cute5tupleIJiiiiEEENS1_10collective13CollectiveMmaINS1_35MainloopSm100TmaUmmaWarpSpecializedILi27ELi2ELi4ENS5_IJNS4_1CILi8EEENSA_ILi1EEESC_EEEEENS5_IJNSA_ILi64EEESF_SF_EEEaNS5_IJlSC_lEEEaSH_NS4_8TiledMMAINS4_8MMA_AtomIJNS4_15SM100_MMA_S8_SSIaaiLi64ELi64ELNS4_4UMMA5MajorE0ELSM_0ELNSL_8SaturateE0EEEEEENS4_6LayoutINS5_IJSC_SC_SC_EEENS5_IJNSA_ILi0EEESS_SS_EEEEENS5_IJNS4_10UnderscoreESV_SV_EEEEENS4_13SM90_TMA_LOADENS4_14ComposedLayoutINS4_7SwizzleILi2ELi4ELi3EEENS4_18smem_ptr_flag_bitsILi8EEENSQ_INS5_IJSB_SF_EEENS5_IJSF_SC_EEEEEEEvNS4_8identityENS4_23SM90_TMA_LOAD_MULTICASTES17_vS18_EENS_8epilogue10collective18CollectiveEpilogueINS1B_23Sm100TmaWarpSpecializedILi1ELi1ELi32ELb0ELb0EEEJSG_NS5_IJNSQ_ISF_SC_EES1G_EEEaSH_aSH_NS1B_6fusion15FusionCallbacksIS1F_NS1I_17LinearCombinationIaiaiLNS_15FloatRoundStyleE2EEESG_S1H_JEEENS4_5SM1004TMEM4LOAD26SM100_TMEM_LOAD_16dp32b32xESY_S17_NS4_39AutoVectorizingCopyWithAssumedAlignmentILi128EEENS4_14SM90_TMA_STOREES17_S1T_S1T_EEEvvEEEEvNT_6ParamsE)
	.align		4
        /*000c*/ 	.word	index@(__assertfail)
	.align		4
        /*0010*/ 	.word	0x00000000
	.align		4
        /*0014*/ 	.word	0xfffffffe
	.align		4
        /*0018*/ 	.word	0x00000000
	.align		4
        /*001c*/ 	.word	0xfffffffd
	.align		4
        /*0020*/ 	.word	0x00000000
	.align		4
        /*0024*/ 	.word	0xfffffffc


//--------------------- .nv.constant4             --------------------------
	.section	.nv.constant4,"a",@progbits
	.align	8
	.align		8
.nv.constant4:
        /*0000*/ 	.dword	__assertfail
	.align		8
        /*0008*/ 	.dword	__unnamed_1
	.align		8
        /*0010*/ 	.dword	__unnamed_2
	.align		8
        /*0018*/ 	.dword	_ZN40_INTERNAL_aace28cb_4_k_cu_dfa2b23d_271504cuda3std3__45__cpo5beginE
	.align		8
        /*0020*/ 	.dword	_ZN40_INTERNAL_aace28cb_4_k_cu_dfa2b23d_271504cuda3std3__45__cpo3endE
	.align		8
        /*0028*/ 	.dword	_ZN40_INTERNAL_aace28cb_4_k_cu_dfa2b23d_271504cuda3std3__45__cpo6cbeginE
	.align		8
        /*0030*/ 	.dword	_ZN40_INTERNAL_aace28cb_4_k_cu_dfa2b23d_271504cuda3std3__45__cpo4cendE
	.align		8
        /*0038*/ 	.dword	_ZN40_INTERNAL_aace28cb_4_k_cu_dfa2b23d_271504cuda3std3__442_GLOBAL__N__aace28cb_4_k_cu_dfa2b23d_271506ignoreE
	.align		8
        /*0040*/ 	.dword	_ZN40_INTERNAL_aace28cb_4_k_cu_dfa2b23d_271504cuda3std3__419piecewise_constructE
	.align		8
        /*0048*/ 	.dword	_ZN40_INTERNAL_aace28cb_4_k_cu_dfa2b23d_271504cuda3std3__48in_placeE
	.align		8
        /*0050*/ 	.dword	_ZN40_INTERNAL_aace28cb_4_k_cu_dfa2b23d_271504cuda3std6ranges3__45__cpo4swapE
	.align		8
        /*0058*/ 	.dword	_ZN40_INTERNAL_aace28cb_4_k_cu_dfa2b23d_271504cuda3std6ranges3__45__cpo9iter_moveE
	.align		8
        /*0060*/ 	.dword	_ZN40_INTERNAL_aace28cb_4_k_cu_dfa2b23d_271504cute7productE
	.align		8
        /*0068*/ 	.dword	_ZN40_INTERNAL_aace28cb_4_k_cu_dfa2b23d_271504cute1_E
	.align		8
        /*0070*/ 	.dword	$str$25
	.align		8
        /*0078*/ 	.dword	$str$26
	.align		8
        /*0080*/ 	.dword	$str$27
	.align		8
        /*0088*/ 	.dword	$str$28


//--------------------- .text._ZN7cutlass13device_kernelINS_4gemm6kernel13GemmUniversalIN4cute5tupleIJiiiiEEENS1_10collective13CollectiveMmaINS1_35MainloopSm100TmaUmmaWarpSpecializedILi27ELi2ELi4ENS5_IJNS4_1CILi8EEENSA_ILi1EEESC_EEEEENS5_IJNSA_ILi64EEESF_SF_EEEaNS5_IJlSC_lEEEaSH_NS4_8TiledMMAINS4_8MMA_AtomIJNS4_15SM100_MMA_S8_SSIaaiLi64ELi64ELNS4_4UMMA5MajorE0ELSM_0ELNSL_8SaturateE0EEEEEENS4_6LayoutINS5_IJSC_SC_SC_EEENS5_IJNSA_ILi0EEESS_SS_EEEEENS5_IJNS4_10UnderscoreESV_SV_EEEEENS4_13SM90_TMA_LOADENS4_14ComposedLayoutINS4_7SwizzleILi2ELi4ELi3EEENS4_18smem_ptr_flag_bitsILi8EEENSQ_INS5_IJSB_SF_EEENS5_IJSF_SC_EEEEEEEvNS4_8identityENS4_23SM90_TMA_LOAD_MULTICASTES17_vS18_EENS_8epilogue10collective18CollectiveEpilogueINS1B_23Sm100TmaWarpSpecializedILi1ELi1ELi32ELb0ELb0EEEJSG_NS5_IJNSQ_ISF_SC_EES1G_EEEaSH_aSH_NS1B_6fusion15FusionCallbacksIS1F_NS1I_17LinearCombinationIaiaiLNS_15FloatRoundStyleE2EEESG_S1H_JEEENS4_5SM1004TMEM4LOAD26SM100_TMEM_LOAD_16dp32b32xESY_S17_NS4_39AutoVectorizingCopyWithAssumedAlignmentILi128EEENS4_14SM90_TMA_STOREES17_S1T_S1T_EEEvvEEEEvNT_6ParamsE --------------------------
	.section	.text._ZN7cutlass13device_kernelINS_4gemm6kernel13GemmUniversalIN4cute5tupleIJiiiiEEENS1_10collective13CollectiveMmaINS1_35MainloopSm100TmaUmmaWarpSpecializedILi27ELi2ELi4ENS5_IJNS4_1CILi8EEENSA_ILi1EEESC_EEEEENS5_IJNSA_ILi64EEESF_SF_EEEaNS5_IJlSC_lEEEaSH_NS4_8TiledMMAINS4_8MMA_AtomIJNS4_15SM100_MMA_S8_SSIaaiLi64ELi64ELNS4_4UMMA5MajorE0ELSM_0ELNSL_8SaturateE0EEEEEENS4_6LayoutINS5_IJSC_SC_SC_EEENS5_IJNSA_ILi0EEESS_SS_EEEEENS5_IJNS4_10UnderscoreESV_SV_EEEEENS4_13SM90_TMA_LOADENS4_14ComposedLayoutINS4_7SwizzleILi2ELi4ELi3EEENS4_18smem_ptr_flag_bitsILi8EEENSQ_INS5_IJSB_SF_EEENS5_IJSF_SC_EEEEEEEvNS4_8identityENS4_23SM90_TMA_LOAD_MULTICASTES17_vS18_EENS_8epilogue10collective18CollectiveEpilogueINS1B_23Sm100TmaWarpSpecializedILi1ELi1ELi32ELb0ELb0EEEJSG_NS5_IJNSQ_ISF_SC_EES1G_EEEaSH_aSH_NS1B_6fusion15FusionCallbacksIS1F_NS1I_17LinearCombinationIaiaiLNS_15FloatRoundStyleE2EEESG_S1H_JEEENS4_5SM1004TMEM4LOAD26SM100_TMEM_LOAD_16dp32b32xESY_S17_NS4_39AutoVectorizingCopyWithAssumedAlignmentILi128EEENS4_14SM90_TMA_STOREES17_S1T_S1T_EEEvvEEEEvNT_6ParamsE,"ax",@progbits
	.align	128
.text._ZN7cutlass13device_kernelINS_4gemm6kernel13GemmUniversalIN4cute5tupleIJiiiiEEENS1_10collective13CollectiveMmaINS1_35MainloopSm100TmaUmmaWarpSpecializedILi27ELi2ELi4ENS5_IJNS4_1CILi8EEENSA_ILi1EEESC_EEEEENS5_IJNSA_ILi64EEESF_SF_EEEaNS5_IJlSC_lEEEaSH_NS4_8TiledMMAINS4_8MMA_AtomIJNS4_15SM100_MMA_S8_SSIaaiLi64ELi64ELNS4_4UMMA5MajorE0ELSM_0ELNSL_8SaturateE0EEEEEENS4_6LayoutINS5_IJSC_SC_SC_EEENS5_IJNSA_ILi0EEESS_SS_EEEEENS5_IJNS4_10UnderscoreESV_SV_EEEEENS4_13SM90_TMA_LOADENS4_14ComposedLayoutINS4_7SwizzleILi2ELi4ELi3EEENS4_18smem_ptr_flag_bitsILi8EEENSQ_INS5_IJSB_SF_EEENS5_IJSF_SC_EEEEEEEvNS4_8identityENS4_23SM90_TMA_LOAD_MULTICASTES17_vS18_EENS_8epilogue10collective18CollectiveEpilogueINS1B_23Sm100TmaWarpSpecializedILi1ELi1ELi32ELb0ELb0EEEJSG_NS5_IJNSQ_ISF_SC_EES1G_EEEaSH_aSH_NS1B_6fusion15FusionCallbacksIS1F_NS1I_17LinearCombinationIaiaiLNS_15FloatRoundStyleE2EEESG_S1H_JEEENS4_5SM1004TMEM4LOAD26SM100_TMEM_LOAD_16dp32b32xESY_S17_NS4_39AutoVectorizingCopyWithAssumedAlignmentILi128EEENS4_14SM90_TMA_STOREES17_S1T_S1T_EEEvvEEEEvNT_6ParamsE:
        .type           _ZN7cutlass13device_kernelINS_4gemm6kernel13GemmUniversalIN4cute5tupleIJiiiiEEENS1_10collective13CollectiveMmaINS1_35MainloopSm100TmaUmmaWarpSpecializedILi27ELi2ELi4ENS5_IJNS4_1CILi8EEENSA_ILi1EEESC_EEEEENS5_IJNSA_ILi64EEESF_SF_EEEaNS5_IJlSC_lEEEaSH_NS4_8TiledMMAINS4_8MMA_AtomIJNS4_15SM100_MMA_S8_SSIaaiLi64ELi64ELNS4_4UMMA5MajorE0ELSM_0ELNSL_8SaturateE0EEEEEENS4_6LayoutINS5_IJSC_SC_SC_EEENS5_IJNSA_ILi0EEESS_SS_EEEEENS5_IJNS4_10UnderscoreESV_SV_EEEEENS4_13SM90_TMA_LOADENS4_14ComposedLayoutINS4_7SwizzleILi2ELi4ELi3EEENS4_18smem_ptr_flag_bitsILi8EEENSQ_INS5_IJSB_SF_EEENS5_IJSF_SC_EEEEEEEvNS4_8identityENS4_23SM90_TMA_LOAD_MULTICASTES17_vS18_EENS_8epilogue10collective18CollectiveEpilogueINS1B_23Sm100TmaWarpSpecializedILi1ELi1ELi32ELb0ELb0EEEJSG_NS5_IJNSQ_ISF_SC_EES1G_EEEaSH_aSH_NS1B_6fusion15FusionCallbacksIS1F_NS1I_17LinearCombinationIaiaiLNS_15FloatRoundStyleE2EEESG_S1H_JEEENS4_5SM1004TMEM4LOAD26SM100_TMEM_LOAD_16dp32b32xESY_S17_NS4_39AutoVectorizingCopyWithAssumedAlignmentILi128EEENS4_14SM90_TMA_STOREES17_S1T_S1T_EEEvvEEEEvNT_6ParamsE,@function
        .size           _ZN7cutlass13device_kernelINS_4gemm6kernel13GemmUniversalIN4cute5tupleIJiiiiEEENS1_10collective13CollectiveMmaINS1_35MainloopSm100TmaUmmaWarpSpecializedILi27ELi2ELi4ENS5_IJNS4_1CILi8EEENSA_ILi1EEESC_EEEEENS5_IJNSA_ILi64EEESF_SF_EEEaNS5_IJlSC_lEEEaSH_NS4_8TiledMMAINS4_8MMA_AtomIJNS4_15SM100_MMA_S8_SSIaaiLi64ELi64ELNS4_4UMMA5MajorE0ELSM_0ELNSL_8SaturateE0EEEEEENS4_6LayoutINS5_IJSC_SC_SC_EEENS5_IJNSA_ILi0EEESS_SS_EEEEENS5_IJNS4_10UnderscoreESV_SV_EEEEENS4_13SM90_TMA_LOADENS4_14ComposedLayoutINS4_7SwizzleILi2ELi4ELi3EEENS4_18smem_ptr_flag_bitsILi8EEENSQ_INS5_IJSB_SF_EEENS5_IJSF_SC_EEEEEEEvNS4_8identityENS4_23SM90_TMA_LOAD_MULTICASTES17_vS18_EENS_8epilogue10collective18CollectiveEpilogueINS1B_23Sm100TmaWarpSpecializedILi1ELi1ELi32ELb0ELb0EEEJSG_NS5_IJNSQ_ISF_SC_EES1G_EEEaSH_aSH_NS1B_6fusion15FusionCallbacksIS1F_NS1I_17LinearCombinationIaiaiLNS_15FloatRoundStyleE2EEESG_S1H_JEEENS4_5SM1004TMEM4LOAD26SM100_TMEM_LOAD_16dp32b32xESY_S17_NS4_39AutoVectorizingCopyWithAssumedAlignmentILi128EEENS4_14SM90_TMA_STOREES17_S1T_S1T_EEEvvEEEEvNT_6ParamsE,(.L_x_205 - _ZN7cutlass13device_kernelINS_4gemm6kernel13GemmUniversalIN4cute5tupleIJiiiiEEENS1_10collective13CollectiveMmaINS1_35MainloopSm100TmaUmmaWarpSpecializedILi27ELi2ELi4ENS5_IJNS4_1CILi8EEENSA_ILi1EEESC_EEEEENS5_IJNSA_ILi64EEESF_SF_EEEaNS5_IJlSC_lEEEaSH_NS4_8TiledMMAINS4_8MMA_AtomIJNS4_15SM100_MMA_S8_SSIaaiLi64ELi64ELNS4_4UMMA5MajorE0ELSM_0ELNSL_8SaturateE0EEEEEENS4_6LayoutINS5_IJSC_SC_SC_EEENS5_IJNSA_ILi0EEESS_SS_EEEEENS5_IJNS4_10UnderscoreESV_SV_EEEEENS4_13SM90_TMA_LOADENS4_14ComposedLayoutINS4_7SwizzleILi2ELi4ELi3EEENS4_18smem_ptr_flag_bitsILi8EEENSQ_INS5_IJSB_SF_EEENS5_IJSF_SC_EEEEEEEvNS4_8identityENS4_23SM90_TMA_LOAD_MULTICASTES17_vS18_EENS_8epilogue10collective18CollectiveEpilogueINS1B_23Sm100TmaWarpSpecializedILi1ELi1ELi32ELb0ELb0EEEJSG_NS5_IJNSQ_ISF_SC_EES1G_EEEaSH_aSH_NS1B_6fusion15FusionCallbacksIS1F_NS1I_17LinearCombinationIaiaiLNS_15FloatRoundStyleE2EEESG_S1H_JEEENS4_5SM1004TMEM4LOAD26SM100_TMEM_LOAD_16dp32b32xESY_S17_NS4_39AutoVectorizingCopyWithAssumedAlignmentILi128EEENS4_14SM90_TMA_STOREES17_S1T_S1T_EEEvvEEEEvNT_6ParamsE)
        .other          _ZN7cutlass13device_kernelINS_4gemm6kernel13GemmUniversalIN4cute5tupleIJiiiiEEENS1_10collective13CollectiveMmaINS1_35MainloopSm100TmaUmmaWarpSpecializedILi27ELi2ELi4ENS5_IJNS4_1CILi8EEENSA_ILi1EEESC_EEEEENS5_IJNSA_ILi64EEESF_SF_EEEaNS5_IJlSC_lEEEaSH_NS4_8TiledMMAINS4_8MMA_AtomIJNS4_15SM100_MMA_S8_SSIaaiLi64ELi64ELNS4_4UMMA5MajorE0ELSM_0ELNSL_8SaturateE0EEEEEENS4_6LayoutINS5_IJSC_SC_SC_EEENS5_IJNSA_ILi0EEESS_SS_EEEEENS5_IJNS4_10UnderscoreESV_SV_EEEEENS4_13SM90_TMA_LOADENS4_14ComposedLayoutINS4_7SwizzleILi2ELi4ELi3EEENS4_18smem_ptr_flag_bitsILi8EEENSQ_INS5_IJSB_SF_EEENS5_IJSF_SC_EEEEEEEvNS4_8identityENS4_23SM90_TMA_LOAD_MULTICASTES17_vS18_EENS_8epilogue10collective18CollectiveEpilogueINS1B_23Sm100TmaWarpSpecializedILi1ELi1ELi32ELb0ELb0EEEJSG_NS5_IJNSQ_ISF_SC_EES1G_EEEaSH_aSH_NS1B_6fusion15FusionCallbacksIS1F_NS1I_17LinearCombinationIaiaiLNS_15FloatRoundStyleE2EEESG_S1H_JEEENS4_5SM1004TMEM4LOAD26SM100_TMEM_LOAD_16dp32b32xESY_S17_NS4_39AutoVectorizingCopyWithAssumedAlignmentILi128EEENS4_14SM90_TMA_STOREES17_S1T_S1T_EEEvvEEEEvNT_6ParamsE,@"STO_CUDA_ENTRY STV_DEFAULT"
_ZN7cutlass13device_kernelINS_4gemm6kernel13GemmUniversalIN4cute5tupleIJiiiiEEENS1_10collective13CollectiveMmaINS1_35MainloopSm100TmaUmmaWarpSpecializedILi27ELi2ELi4ENS5_IJNS4_1CILi8EEENSA_ILi1EEESC_EEEEENS5_IJNSA_ILi64EEESF_SF_EEEaNS5_IJlSC_lEEEaSH_NS4_8TiledMMAINS4_8MMA_AtomIJNS4_15SM100_MMA_S8_SSIaaiLi64ELi64ELNS4_4UMMA5MajorE0ELSM_0ELNSL_8SaturateE0EEEEEENS4_6LayoutINS5_IJSC_SC_SC_EEENS5_IJNSA_ILi0EEESS_SS_EEEEENS5_IJNS4_10UnderscoreESV_SV_EEEEENS4_13SM90_TMA_LOADENS4_14ComposedLayoutINS4_7SwizzleILi2ELi4ELi3EEENS4_18smem_ptr_flag_bitsILi8EEENSQ_INS5_IJSB_SF_EEENS5_IJSF_SC_EEEEEEEvNS4_8identityENS4_23SM90_TMA_LOAD_MULTICASTES17_vS18_EENS_8epilogue10collective18CollectiveEpilogueINS1B_23Sm100TmaWarpSpecializedILi1ELi1ELi32ELb0ELb0EEEJSG_NS5_IJNSQ_ISF_SC_EES1G_EEEaSH_aSH_NS1B_6fusion15FusionCallbacksIS1F_NS1I_17LinearCombinationIaiaiLNS_15FloatRoundStyleE2EEESG_S1H_JEEENS4_5SM1004TMEM4LOAD26SM100_TMEM_LOAD_16dp32b32xESY_S17_NS4_39AutoVectorizingCopyWithAssumedAlignmentILi128EEENS4_14SM90_TMA_STOREES17_S1T_S1T_EEEvvEEEEvNT_6ParamsE:
[----:B------:R-:W1:Y:S01]  /*0000*/  LDC R1, c[0x0][0x37c] ;  /* 0x0000df00ff017b82 */ /* 0x000e620000000800 */
[----:B------:R-:W2:Y:S01]  /*0010*/  S2R R69, SR_TID.X ;  /* 0x0000000000457919 */ /* 0x000ea20000002100 */
[----:B------:R-:W3:Y:S01]  /*0020*/  LDCU.64 UR8, c[0x0][0x890] ;  /* 0x00011200ff0877ac */ /* 0x000ee20008000a00 */
[----:B------:R-:W-:Y:S02]  /*0030*/  PRMT R80, RZ, 0x7610, R80 ;  /* 0x00007610ff507816 */ /* 0x000fe40000000050 */
[----:B------:R-:W-:Y:S01]  /*0040*/  ELECT P3, URZ, PT ;  /* 0x0000000000ff782f */ /* 0x000fe20003860000 */
[----:B---3--:R-:W-:-:S04]  /*0050*/  UISETP.NE.U32.AND UP0, UPT, UR8, URZ, UPT ;  /* 0x000000ff0800728c */ /* 0x008fc8000bf05070 */
[----:B------:R-:W-:Y:S01]  /*0060*/  UISETP.NE.AND.EX UP0, UPT, UR9, URZ, UPT, UP0 ;  /* 0x000000ff0900728c */ /* 0x000fe2000bf05300 */
[----:B--2---:R-:W-:-:S05]  /*0070*/  SHF.R.U32.HI R81, RZ, 0x5, R69 ;  /* 0x00000005ff517819 */ /* 0x004fca0000011645 */
[----:B------:R-:W2:Y:S02]  /*0080*/  SHFL.IDX PT, R0, R81, RZ, 0x1f ;  /* 0x00001fff51007589 */ /* 0x000ea400000e0000 */
[----:B--2---:R-:W-:Y:S01]  /*0090*/  R2UR UR18, R0 ;  /* 0x00000000001272ca */ /* 0x004fe200000e0000 */
[----:B-1----:R-:W-:-:S14]  /*00a0*/  BRA.U UP0, `(.L_x_0) ;  /* 0x0000000100307547 */ /* 0x002fdc000b800000 */
[----:B------:R-:W1:Y:S02]  /*00b0*/  LDCU.64 UR4, c[0x0][0x888] ;  /* 0x00011100ff0477ac */ /* 0x000e640008000a00 */
[----:B-1----:R-:W-:-:S04]  /*00c0*/  UISETP.NE.U32.AND UP0, UPT, UR4, URZ, UPT ;  /* 0x000000ff0400728c */ /* 0x002fc8000bf05070 */
[----:B------:R-:W-:-:S09]  /*00d0*/  UISETP.NE.AND.EX UP0, UPT, UR5, URZ, UPT, UP0 ;  /* 0x000000ff0500728c */ /* 0x000fd2000bf05300 */
[----:B------:R-:W-:Y:S05]  /*00e0*/  BRA.U !UP0, `(.L_x_1) ;  /* 0x0000000108147547 */ /* 0x000fea000b800000 */
[----:B------:R-:W1:Y:S01]  /*00f0*/  LDC.64 R2, c[0x0][0x888] ;  /* 0x00022200ff027b82 */ /* 0x000e620000000a00 */
[----:B------:R-:W1:Y:S02]  /*0100*/  LDCU.64 UR4, c[0x0][0x358] ;  /* 0x00006b00ff0477ac */ /* 0x000e640008000a00 */
[----:B-1----:R1:W5:Y:S01]  /*0110*/  LDG.E R39, desc[UR4][R2.64] ;  /* 0x0000000402277981 */ /* 0x002362000c1e1900 */
[----:B------:R-:W-:Y:S01]  /*0120*/  HFMA2 R80, -RZ, RZ, 0, 5.9604644775390625e-08 ;  /* 0x00000001ff507431 */ /* 0x000fe200000001ff */
[----:B------:R-:W-:Y:S05]  /*0130*/  BRA `(.L_x_0) ;  /* 0x00000000000c7947 */ /* 0x000fea0003800000 */
.L_x_1:
[----:B------:R-:W1:Y:S01]  /*0140*/  LDCU UR4, c[0x0][0x880] ;  /* 0x00011000ff0477ac */ /* 0x000e620008000800 */
[----:B------:R-:W-:Y:S01]  /*0150*/  HFMA2 R80, -RZ, RZ, 0, 5.9604644775390625e-08 ;  /* 0x00000001ff507431 */ /* 0x000fe200000001ff */
[----:B-1----:R-:W-:-:S07]  /*0160*/  MOV R39, UR4 ;  /* 0x0000000400277c02 */ /* 0x002fce0008000f00 */
.L_x_0:
[----:B------:R-:W2:Y:S02]  /*0170*/  LDCU.64 UR4, c[0x0][0x8b0] ;  /* 0x00011600ff0477ac */ /* 0x000ea40008000a00 */
[----:B--2---:R-:W-:-:S04]  /*0180*/  UISETP.NE.U32.AND UP0, UPT, UR4, URZ, UPT ;  /* 0x000000ff0400728c */ /* 0x004fc8000bf05070 */
[----:B------:R-:W-:-:S09]  /*0190*/  UISETP.NE.AND.EX UP0, UPT, UR5, URZ, UPT, UP0 ;  /* 0x000000ff0500728c */ /* 0x000fd2000bf05300 */
[----:B------:R-:W-:Y:S05]  /*01a0*/  BRA.U UP0, `(.L_x_2) ;  /* 0x0000000100287547 */ /* 0x000fea000b800000 */
[----:B------:R-:W2:Y:S02]  /*01b0*/  LDCU.64 UR4, c[0x0][0x8a8] ;  /* 0x00011500ff0477ac */ /* 0x000ea40008000a00 */
[----:B--2---:R-:W-:-:S04]  /*01c0*/  UISETP.NE.U32.AND UP0, UPT, UR4, URZ, UPT ;  /* 0x000000ff0400728c */ /* 0x004fc8000bf05070 */
[----:B------:R-:W-:-:S09]  /*01d0*/  UISETP.NE.AND.EX UP0, UPT, UR5, URZ, UPT, UP0 ;  /* 0x000000ff0500728c */ /* 0x000fd2000bf05300 */
[----:B------:R-:W-:Y:S05]  /*01e0*/  BRA.U !UP0, `(.L_x_3) ;  /* 0x0000000108107547 */ /* 0x000fea000b800000 */
[----:B-1----:R-:W1:Y:S01]  /*01f0*/  LDC.64 R2, c[0x0][0x8a8] ;  /* 0x00022a00ff027b82 */ /* 0x002e620000000a00 */
[----:B------:R-:W1:Y:S02]  /*0200*/  LDCU.64 UR4, c[0x0][0x358] ;  /* 0x00006b00ff0477ac */ /* 0x000e640008000a00 */
[----:B-1----:R2:W5:Y:S01]  /*0210*/  LDG.E R38, desc[UR4][R2.64] ;  /* 0x0000000402267981 */ /* 0x002562000c1e1900 */
[----:B------:R-:W-:Y:S05]  /*0220*/  BRA `(.L_x_2) ;  /* 0x0000000000087947 */ /* 0x000fea0003800000 */
.L_x_3:
[----:B------:R-:W2:Y:S02]  /*0230*/  LDCU UR4, c[0x0][0x8a0] ;  /* 0x00011400ff0477ac */ /* 0x000ea40008000800 */
[----:B--2---:R-:W-:Y:S02]  /*0240*/  MOV R38, UR4 ;  /* 0x0000000400267c02 */ /* 0x004fe40008000f00 */
.L_x_2:
[----:B------:R-:W-:Y:S01]  /*0250*/  IMAD.U32 R0, RZ, RZ, UR18 ;  /* 0x00000012ff007e24 */ /* 0x000fe2000f8e00ff */
[----:B------:R-:W-:Y:S04]  /*0260*/  BSSY.RECONVERGENT B0, `(.L_x_4) ;  /* 0x000000c000007945 */ /* 0x000fe80003800200 */
[C---:B------:R-:W-:Y:S02]  /*0270*/  ISETP.NE.OR P1, PT, R0.reuse, 0x1, !P3 ;  /* 0x000000010000780c */ /* 0x040fe40005f25670 */
[----:B------:R-:W-:-:S11]  /*0280*/  ISETP.NE.OR P0, PT, R0, 0x3, !P3 ;  /* 0x000000030000780c */ /* 0x000fd60005f05670 */
[----:B------:R-:W-:Y:S05]  /*0290*/  @P1 BRA `(.L_x_5) ;  /* 0x0000000000201947 */ /* 0x000fea0003800000 */
[----:B------:R-:W3:Y:S02]  /*02a0*/  LDCU.64 UR4, c[0x0][0x348] ;  /* 0x00006900ff0477ac */ /* 0x000ee40008000a00 */
[----:B---3--:R-:W-:Y:S02]  /*02b0*/  UIADD3 UR6, UP1, UPT, UR4, 0x80, URZ ;  /* 0x0000008004067890 */ /* 0x008fe4000ff3e0ff */
[----:B------:R-:W-:Y:S02]  /*02c0*/  UIADD3 UR4, UP0, UPT, UR4, 0x180, URZ ;  /* 0x0000018004047890 */ /* 0x000fe4000ff1e0ff */
[----:B------:R-:W-:Y:S02]  /*02d0*/  UIADD3.X UR7, UPT, UPT, URZ, UR5, URZ, UP1, !UPT ;  /* 0x00000005ff077290 */ /* 0x000fe40008ffe4ff */
[----:B------:R-:W-:-:S07]  /*02e0*/  UIADD3.X UR5, UPT, UPT, URZ, UR5, URZ, UP0, !UPT ;  /* 0x00000005ff057290 */ /* 0x000fce00087fe4ff */
[----:B------:R3:W-:Y:S02]  /*02f0*/  UTMACCTL.PF [UR6] ;  /* 0x00000000060079b9 */ /* 0x0007e40008040000 */
[----:B------:R3:W-:Y:S02]  /*0300*/  UTMACCTL.PF [UR4] ;  /* 0x00000000040079b9 */ /* 0x0007e40008040000 */
[----:B---3--:R-:W-:Y:S01]  /*0310*/  NOP ;  /* 0x0000000000007918 */ /* 0x008fe20000000000 */
.L_x_5:
[----:B------:R-:W-:Y:S05]  /*0320*/  BSYNC.RECONVERGENT B0 ;  /* 0x0000000000007941 */ /* 0x000fea0003800200 */
.L_x_4:
[----:B------:R-:W-:Y:S04]  /*0330*/  BSSY.RECONVERGENT B0, `(.L_x_6) ;  /* 0x000000a000007945 */ /* 0x000fe80003800200 */
        /* <DEDUP_REMOVED lines=9> */
.L_x_7:
[----:B------:R-:W-:Y:S05]  /*03d0*/  BSYNC.RECONVERGENT B0 ;  /* 0x0000000000007941 */ /* 0x000fea0003800200 */
.L_x_6:
[----:B------:R-:W3:Y:S01]  /*03e0*/  LDCU.64 UR4, c[0x0][0x888] ;  /* 0x00011100ff0477ac */ /* 0x000ee20008000a00 */
[----:B------:R-:W-:Y:S02]  /*03f0*/  UISETP.EQ.U32.AND UP2, UPT, UR8, URZ, UPT ;  /* 0x000000ff0800728c */ /* 0x000fe4000bf42070 */
[----:B------:R-:W-:Y:S02]  /*0400*/  UPLOP3.LUT UP3, UPT, UPT, UPT, UPT, 0x80, 0x8 ;  /* 0x000000000008789c */ /* 0x000fe40003f6f070 */
[----:B---3--:R-:W-:-:S04]  /*0410*/  UISETP.NE.U32.AND UP0, UPT, UR4, URZ, UPT ;  /* 0x000000ff0400728c */ /* 0x008fc8000bf05070 */
[----:B------:R-:W-:-:S04]  /*0420*/  UISETP.NE.AND.EX UP1, UPT, UR5, URZ, UPT, UP0 ;  /* 0x000000ff0500728c */ /* 0x000fc8000bf25300 */
[----:B------:R-:W-:-:S04]  /*0430*/  UISETP.EQ.OR.EX UP4, UPT, UR9, URZ, !UP1, UP2 ;  /* 0x000000ff0900728c */ /* 0x000fc8000cf82720 */
[----:B------:R-:W-:-:S05]  /*0440*/  UP2UR UR61, UPR, URZ, 0x10 ;  /* 0x00000010ff3d7883 */ /* 0x000fca0008000000 */
[----:B------:R-:W-:Y:S07]  /*0450*/  BRA.U !UP4, `(.L_x_8) ;  /* 0x000000010c207547 */ /* 0x000fee000b800000 */
[----:B-----5:R-:W-:Y:S01]  /*0460*/  R2UR UR5, R39 ;  /* 0x00000000270572ca */ /* 0x020fe200000e0000 */
[----:B------:R-:W-:Y:S02]  /*0470*/  UISETP.NE.U32.AND UP2, UPT, UR8, URZ, UPT ;  /* 0x000000ff0800728c */ /* 0x000fe4000bf45070 */
[----:B------:R-:W-:Y:S02]  /*0480*/  USEL UR4, URZ, 0xffffffff, UP1 ;  /* 0xffffffffff047887 */ /* 0x000fe40008800000 */
[----:B------:R-:W-:-:S08]  /*0490*/  UISETP.NE.AND.EX UP2, UPT, UR9, URZ, UPT, UP2 ;  /* 0x000000ff0900728c */ /* 0x000fd0000bf45320 */
[----:B------:R-:W-:-:S04]  /*04a0*/  UISETP.NE.AND UP0, UPT, UR5, URZ, UPT ;  /* 0x000000ff0500728c */ /* 0x000fc8000bf05270 */
[----:B------:R-:W-:-:S04]  /*04b0*/  @!UP2 USEL UR4, URZ, 0xffffffff, UP0 ;  /* 0xffffffffff04a887 */ /* 0x000fc80008000000 */
[----:B------:R-:W-:-:S04]  /*04c0*/  ULOP3.LUT UR4, UR4, 0x1, URZ, 0xc0, !UPT ;  /* 0x0000000104047892 */ /* 0x000fc8000f8ec0ff */
[----:B------:R-:W-:Y:S02]  /*04d0*/  UISETP.NE.U32.AND UP3, UPT, UR4, 0x1, UPT ;  /* 0x000000010400788c */ /* 0x000fe4000bf65070 */
.L_x_8:
[----:B-12---:R-:W1:Y:S02]  /*04e0*/  SHFL.IDX PT, R2, R81, RZ, 0x1f ;  /* 0x00001fff51027589 */ /* 0x006e6400000e0000 */
[----:B-1----:R-:W-:-:S13]  /*04f0*/  ISETP.NE.AND P0, PT, R2, RZ, PT ;  /* 0x000000ff0200720c */ /* 0x002fda0003f05270 */
[----:B------:R-:W-:Y:S05]  /*0500*/  @P0 BRA `(.L_x_9) ;  /* 0x00000004001c0947 */ /* 0x000fea0003800000 */
[----:B------:R-:W-:Y:S01]  /*0510*/  ELECT P0, URZ, PT ;  /* 0x0000000000ff782f */ /* 0x000fe20003800000 */
[----:B------:R-:W-:-:S12]  /*0520*/  BSSY.RECONVERGENT B0, `(.L_x_9) ;  /* 0x0000045000007945 */ /* 0x000fd80003800200 */
[----:B------:R-:W-:Y:S05]  /*0530*/  @!P0 BRA `(.L_x_10) ;  /* 0x00000004000c8947 */ /* 0x000fea0003800000 */
[----:B------:R-:W1:Y:S01]  /*0540*/  S2UR UR4, SR_CgaCtaId ;  /* 0x00000000000479c3 */ /* 0x000e620000008800 */
[----:B------:R-:W-:Y:S01]  /*0550*/  UMOV UR5, 0x400 ;  /* 0x0000040000057882 */ /* 0x000fe20000000000 */
[----:B------:R-:W-:Y:S01]  /*0560*/  UMOV UR8, 0x1 ;  /* 0x0000000100087882 */ /* 0x000fe20000000000 */
[----:B------:R-:W-:Y:S01]  /*0570*/  UMOV UR6, 0x8 ;  /* 0x0000000800067882 */ /* 0x000fe20000000000 */
[----:B------:R-:W-:-:S04]  /*0580*/  UIADD3 UR8, UPT, UPT, -UR8, 0x100000, URZ ;  /* 0x0010000008087890 */ /* 0x000fc8000fffe1ff */
[----:B------:R-:W-:Y:S02]  /*0590*/  USHF.L.U32 UR9, UR8, 0xb, URZ ;  /* 0x0000000b08097899 */ /* 0x000fe400080006ff */
[----:B------:R-:W-:Y:S02]  /*05a0*/  USHF.L.U32 UR8, UR8, 0x1, URZ ;  /* 0x0000000108087899 */ /* 0x000fe400080006ff */
[----:B------:R-:W-:-:S04]  /*05b0*/  UIADD3 UR6, UPT, UPT, -UR6, 0x100000, URZ ;  /* 0x0010000006067890 */ /* 0x000fc8000fffe1ff */
[----:B------:R-:W-:Y:S02]  /*05c0*/  USHF.L.U32 UR7, UR6, 0xb, URZ ;  /* 0x0000000b06077899 */ /* 0x000fe400080006ff */
[----:B------:R-:W-:Y:S02]  /*05d0*/  USHF.L.U32 UR6, UR6, 0x1, URZ ;  /* 0x0000000106067899 */ /* 0x000fe400080006ff */
[----:B-1----:R-:W-:Y:S01]  /*05e0*/  ULEA UR4, UR4, UR5, 0x18 ;  /* 0x0000000504047291 */ /* 0x002fe2000f8ec0ff */
[----:B------:R-:W1:Y:S11]  /*05f0*/  FENCE.VIEW.ASYNC.S ;  /* 0x00000000000073c6 */ /* 0x000e760000000000 */
[----:B-1----:R1:W2:Y:S01]  /*0600*/  SYNCS.EXCH.64 URZ, [UR4], UR8 ;  /* 0x0000000804ff75b2 */ /* 0x0022a20008000100 */
[----:B------:R1:W3:Y:S01]  /*0610*/  SYNCS.EXCH.64 URZ, [UR4+0xd8], UR6 ;  /* 0x0000d80604ff75b2 */ /* 0x0002e20008000100 */
[----:B------:R1:W4:Y:S01]  /*0620*/  SYNCS.EXCH.64 URZ, [UR4+0x8], UR8 ;  /* 0x0000080804ff75b2 */ /* 0x0003220008000100 */
[----:B------:R1:W1:Y:S01]  /*0630*/  SYNCS.EXCH.64 URZ, [UR4+0xe0], UR6 ;  /* 0x0000e00604ff75b2 */ /* 0x0002620008000100 */
        /* <DEDUP_REMOVED lines=50> */
[----:B--234-:R-:W-:Y:S01]  /*0960*/  NOP ;  /* 0x0000000000007918 */ /* 0x01cfe20000000000 */
.L_x_10:
[----:B-1----:R-:W-:Y:S05]  /*0970*/  BSYNC.RECONVERGENT B0 ;  /* 0x0000000000007941 */ /* 0x002fea0003800200 */
.L_x_9:
[----:B------:R-:W1:Y:S01]  /*0980*/  SHFL.IDX PT, R2, R81, RZ, 0x1f ;  /* 0x00001fff51027589 */ /* 0x000e6200000e0000 */
[----:B------:R-:W-:Y:S01]  /*0990*/  NOP ;  /* 0x0000000000007918 */ /* 0x000fe20000000000 */
[----:B-1----:R-:W-:-:S13]  /*09a0*/  ISETP.NE.AND P0, PT, R2, 0x1, PT ;  /* 0x000000010200780c */ /* 0x002fda0003f05270 */
[----:B------:R-:W-:Y:S05]  /*09b0*/  @P0 BRA `(.L_x_11) ;  /* 0x0000000000400947 */ /* 0x000fea0003800000 */
        /* <DEDUP_REMOVED lines=9> */
[----:B------:R-:W-:Y:S01]  /*0a50*/  USHF.L.U32 UR6, UR6, 0x1, URZ ;  /* 0x0000000106067899 */ /* 0x000fe200080006ff */
[----:B------:R-:W-:Y:S01]  /*0a60*/  ELECT P0, URZ, PT ;  /* 0x0000000000ff782f */ /* 0x000fe20003800000 */
[----:B-1----:R-:W-:Y:S01]  /*0a70*/  ULEA UR4, UR4, UR5, 0x18 ;  /* 0x0000000504047291 */ /* 0x002fe2000f8ec0ff */
[----:B------:R-:W1:Y:S11]  /*0a80*/  FENCE.VIEW.ASYNC.S ;  /* 0x00000000000073c6 */ /* 0x000e760000000000 */
[----:B-1----:R1:W2:Y:S01]  /*0a90*/  SYNCS.EXCH.64 URZ, [UR4+0x1b0], UR8 ;  /* 0x0001b00804ff75b2 */ /* 0x0022a20008000100 */
[----:B------:R1:W3:Y:S01]  /*0aa0*/  SYNCS.EXCH.64 URZ, [UR4+0x1b8], UR6 ;  /* 0x0001b80604ff75b2 */ /* 0x0002e20008000100 */
[----:B------:R-:W-:Y:S01]  /*0ab0*/  NOP ;  /* 0x0000000000007918 */ /* 0x000fe20000000000 */
.L_x_11:
[----:B------:R-:W4:Y:S01]  /*0ac0*/  SHFL.IDX PT, R2, R81, RZ, 0x1f ;  /* 0x00001fff51027589 */ /* 0x000f2200000e0000 */
[----:B------:R-:W-:Y:S01]  /*0ad0*/  NOP ;  /* 0x0000000000007918 */ /* 0x000fe20000000000 */
[----:B----4-:R-:W-:-:S13]  /*0ae0*/  ISETP.NE.AND P0, PT, R2, 0x3, PT ;  /* 0x000000030200780c */ /* 0x010fda0003f05270 */
[----:B------:R-:W-:Y:S05]  /*0af0*/  @P0 BRA `(.L_x_12) ;  /* 0x0000000000300947 */ /* 0x000fea0003800000 */
[----:B-1----:R-:W1:Y:S01]  /*0b00*/  S2UR UR4, SR_CgaCtaId ;  /* 0x00000000000479c3 */ /* 0x002e620000008800 */
[----:B------:R-:W-:Y:S01]  /*0b10*/  UMOV UR6, 0x400 ;  /* 0x0000040000067882 */ /* 0x000fe20000000000 */
[----:B------:R-:W-:Y:S01]  /*0b20*/  UMOV UR5, 0x20 ;  /* 0x0000002000057882 */ /* 0x000fe20000000000 */
[----:B------:R-:W-:Y:S01]  /*0b30*/  ELECT P0, URZ, PT ;  /* 0x0000000000ff782f */ /* 0x000fe20003800000 */
[----:B-1----:R-:W-:Y:S02]  /*0b40*/  ULEA UR6, UR4, UR6, 0x18 ;  /* 0x0000000604067291 */ /* 0x002fe4000f8ec0ff */
[----:B------:R-:W-:-:S04]  /*0b50*/  UIADD3 UR4, UPT, UPT, -UR5, 0x100000, URZ ;  /* 0x0010000005047890 */ /* 0x000fc8000fffe1ff */
[----:B------:R-:W-:Y:S02]  /*0b60*/  USHF.L.U32 UR5, UR4, 0xb, URZ ;  /* 0x0000000b04057899 */ /* 0x000fe400080006ff */
[----:B------:R-:W-:Y:S01]  /*0b70*/  USHF.L.U32 UR4, UR4, 0x1, URZ ;  /* 0x0000000104047899 */ /* 0x000fe200080006ff */
[----:B------:R-:W1:Y:S11]  /*0b80*/  FENCE.VIEW.ASYNC.S ;  /* 0x00000000000073c6 */ /* 0x000e760000000000 */
[----:B-1----:R4:W1:Y:S01]  /*0b90*/  SYNCS.EXCH.64 URZ, [UR6+0x1c0], UR4 ;  /* 0x0001c00406ff75b2 */ /* 0x0028620008000100 */
[----:B------:R4:W1:Y:S02]  /*0ba0*/  SYNCS.EXCH.64 URZ, [UR6+0x1c8], UR4 ;  /* 0x0001c80406ff75b2 */ /* 0x0008640008000100 */
[----:B----4-:R-:W-:Y:S01]  /*0bb0*/  NOP ;  /* 0x0000000000007918 */ /* 0x010fe20000000000 */
.L_x_12:
[----:B------:R-:W4:Y:S01]  /*0bc0*/  SHFL.IDX PT, R2, R81, RZ, 0x1f ;  /* 0x00001fff51027589 */ /* 0x000f2200000e0000 */
[----:B------:R-:W-:Y:S01]  /*0bd0*/  NOP ;  /* 0x0000000000007918 */ /* 0x000fe20000000000 */
[----:B----4-:R-:W-:-:S13]  /*0be0*/  ISETP.NE.AND P0, PT, R2, 0x4, PT ;  /* 0x000000040200780c */ /* 0x010fda0003f05270 */
[----:B------:R-:W-:Y:S05]  /*0bf0*/  @P0 BRA `(.L_x_13) ;  /* 0x00000000004c0947 */ /* 0x000fea0003800000 */
[----:B-1----:R-:W1:Y:S01]  /*0c00*/  S2UR UR6, SR_CgaCtaId ;  /* 0x00000000000679c3 */ /* 0x002e620000008800 */
[----:B------:R-:W-:Y:S01]  /*0c10*/  UMOV UR4, 0x720 ;  /* 0x0000072000047882 */ /* 0x000fe20000000000 */
[----:B------:R-:W-:Y:S01]  /*0c20*/  UMOV UR5, 0x400 ;  /* 0x0000040000057882 */ /* 0x000fe20000000000 */
[----:B------:R-:W-:Y:S01]  /*0c30*/  USEL UR4, UR4, 0x620, UP3 ;  /* 0x0000062004047887 */ /* 0x000fe20009800000 */
[----:B------:R-:W-:Y:S01]  /*0c40*/  UMOV UR8, 0x1 ;  /* 0x0000000100087882 */ /* 0x000fe20000000000 */
[----:B------:R-:W-:Y:S01]  /*0c50*/  ELECT P0, URZ, PT ;  /* 0x0000000000ff782f */ /* 0x000fe20003800000 */
[----:B------:R-:W-:-:S04]  /*0c60*/  UIADD3 UR8, UPT, UPT, -UR8, 0x100000, URZ ;  /* 0x0010000008087890 */ /* 0x000fc8000fffe1ff */
[----:B------:R-:W-:Y:S02]  /*0c70*/  USHF.L.U32 UR9, UR8, 0xb, URZ ;  /* 0x0000000b08097899 */ /* 0x000fe400080006ff */
[----:B------:R-:W-:Y:S02]  /*0c80*/  USHF.L.U32 UR8, UR8, 0x1, URZ ;  /* 0x0000000108087899 */ /* 0x000fe400080006ff */
[----:B-1----:R-:W-:Y:S02]  /*0c90*/  ULEA UR6, UR6, UR5, 0x18 ;  /* 0x0000000506067291 */ /* 0x002fe4000f8ec0ff */
[----:B------:R-:W-:-:S04]  /*0ca0*/  UIADD3 UR4, UPT, UPT, -UR4, 0x100000, URZ ;  /* 0x0010000004047890 */ /* 0x000fc8000fffe1ff */
[----:B------:R-:W-:Y:S02]  /*0cb0*/  USHF.L.U32 UR5, UR4, 0xb, URZ ;  /* 0x0000000b04057899 */ /* 0x000fe400080006ff */
[----:B------:R-:W-:Y:S01]  /*0cc0*/  USHF.L.U32 UR4, UR4, 0x1, URZ ;  /* 0x0000000104047899 */ /* 0x000fe200080006ff */
[----:B------:R-:W1:Y:S03]  /*0cd0*/  FENCE.VIEW.ASYNC.S ;  /* 0x00000000000073c6 */ /* 0x000e660000000000 */
[----:B-1----:R4:W1:Y:S08]  /*0ce0*/  SYNCS.EXCH.64 URZ, [UR6+0x1d0], UR8 ;  /* 0x0001d00806ff75b2 */ /* 0x0028700008000100 */
[----:B------:R4:W1:Y:S01]  /*0cf0*/  SYNCS.EXCH.64 URZ, [UR6+0x1e0], UR4 ;  /* 0x0001e00406ff75b2 */ /* 0x0008620008000100 */
[----:B------:R4:W1:Y:S01]  /*0d00*/  SYNCS.EXCH.64 URZ, [UR6+0x1d8], UR8 ;  /* 0x0001d80806ff75b2 */ /* 0x0008620008000100 */
[----:B------:R4:W1:Y:S02]  /*0d10*/  SYNCS.EXCH.64 URZ, [UR6+0x1e8], UR4 ;  /* 0x0001e80406ff75b2 */ /* 0x0008640008000100 */
[----:B----4-:R-:W-:Y:S01]  /*0d20*/  NOP ;  /* 0x0000000000007918 */ /* 0x010fe20000000000 */
.L_x_13:
[----:B------:R-:W4:Y:S01]  /*0d30*/  SHFL.IDX PT, R2, R81, RZ, 0x1f ;  /* 0x00001fff51027589 */ /* 0x000f2200000e0000 */
[----:B------:R-:W-:Y:S01]  /*0d40*/  NOP ;  /* 0x0000000000007918 */ /* 0x000fe20000000000 */
[----:B----4-:R-:W-:-:S13]  /*0d50*/  ISETP.NE.AND P0, PT, R2, 0x5, PT ;  /* 0x000000050200780c */ /* 0x010fda0003f05270 */
[----:B------:R-:W-:Y:S05]  /*0d60*/  @P0 BRA `(.L_x_14) ;  /* 0x0000000000580947 */ /* 0x000fea0003800000 */
[----:B-1----:R-:W1:Y:S01]  /*0d70*/  S2UR UR4, SR_CgaCtaId ;  /* 0x00000000000479c3 */ /* 0x002e620000008800 */
        /* <DEDUP_REMOVED lines=12> */
[----:B-1----:R4:W1:Y:S01]  /*0e40*/  SYNCS.EXCH.64 URZ, [UR4+0x1f0], UR8 ;  /* 0x0001f00804ff75b2 */ /* 0x0028620008000100 */
[----:B------:R4:W1:Y:S01]  /*0e50*/  SYNCS.EXCH.64 URZ, [UR4+0x210], UR6 ;  /* 0x0002100604ff75b2 */ /* 0x0008620008000100 */
[----:B------:R4:W1:Y:S01]  /*0e60*/  SYNCS.EXCH.64 URZ, [UR4+0x1f8], UR8 ;  /* 0x0001f80804ff75b2 */ /* 0x0008620008000100 */
[----:B------:R4:W1:Y:S01]  /*0e70*/  SYNCS.EXCH.64 URZ, [UR4+0x218], UR6 ;  /* 0x0002180604ff75b2 */ /* 0x0008620008000100 */
[----:B------:R4:W1:Y:S01]  /*0e80*/  SYNCS.EXCH.64 URZ, [UR4+0x200], UR8 ;  /* 0x0002000804ff75b2 */ /* 0x0008620008000100 */
[----:B------:R4:W1:Y:S01]  /*0e90*/  SYNCS.EXCH.64 URZ, [UR4+0x220], UR6 ;  /* 0x0002200604ff75b2 */ /* 0x0008620008000100 */
[----:B------:R4:W1:Y:S01]  /*0ea0*/  SYNCS.EXCH.64 URZ, [UR4+0x208], UR8 ;  /* 0x0002080804ff75b2 */ /* 0x0008620008000100 */
[----:B------:R4:W1:Y:S02]  /*0eb0*/  SYNCS.EXCH.64 URZ, [UR4+0x228], UR6 ;  /* 0x0002280604ff75b2 */ /* 0x0008640008000100 */
[----:B----4-:R-:W-:Y:S01]  /*0ec0*/  NOP ;  /* 0x0000000000007918 */ /* 0x010fe20000000000 */
.L_x_14:
[----:B------:R-:W4:Y:S01]  /*0ed0*/  SHFL.IDX PT, R2, R81, RZ, 0x1f ;  /* 0x00001fff51027589 */ /* 0x000f2200000e0000 */
[----:B------:R-:W1:Y:S01]  /*0ee0*/  S2UR UR52, SR_CgaCtaId ;  /* 0x00000000003479c3 */ /* 0x000e620000008800 */
[----:B------:R-:W-:Y:S01]  /*0ef0*/  NOP ;  /* 0x0000000000007918 */ /* 0x000fe20000000000 */
[----:B----4-:R-:W-:-:S13]  /*0f00*/  ISETP.NE.AND P0, PT, R2, 0x3, PT ;  /* 0x000000030200780c */ /* 0x010fda0003f05270 */
[----:B-1----:R-:W-:Y:S05]  /*0f10*/  @P0 BRA `(.L_x_15) ;  /* 0x0000000000340947 */ /* 0x002fea0003800000 */
[----:B------:R-:W-:Y:S01]  /*0f20*/  UMOV UR4, 0x400 ;  /* 0x0000040000047882 */ /* 0x000fe20000000000 */
[----:B------:R-:W-:Y:S01]  /*0f30*/  UMOV UR6, 0x20 ;  /* 0x0000002000067882 */ /* 0x000fe20000000000 */
[----:B------:R-:W-:Y:S02]  /*0f40*/  ULEA UR4, UR52, UR4, 0x18 ;  /* 0x0000000434047291 */ /* 0x000fe4000f8ec0ff */
[----:B------:R-:W-:-:S04]  /*0f50*/  UIADD3 UR6, UPT, UPT, -UR6, 0x100000, URZ ;  /* 0x0010000006067890 */ /* 0x000fc8000fffe1ff */
[----:B------:R-:W-:Y:S02]  /*0f60*/  USHF.L.U32 UR7, UR6, 0xb, URZ ;  /* 0x0000000b06077899 */ /* 0x000fe400080006ff */
[----:B------:R-:W-:Y:S01]  /*0f70*/  USHF.L.U32 UR6, UR6, 0x1, URZ ;  /* 0x0000000106067899 */ /* 0x000fe200080006ff */
[----:B------:R-:W-:Y:S01]  /*0f80*/  ELECT P0, URZ, PT ;  /* 0x0000000000ff782f */ /* 0x000fe20003800000 */
[----:B------:R-:W1:Y:S10]  /*0f90*/  FENCE.VIEW.ASYNC.S ;  /* 0x00000000000073c6 */ /* 0x000e740000000000 */
[----:B-1----:R1:W4:Y:S01]  /*0fa0*/  SYNCS.EXCH.64 URZ, [UR4+0x230], UR6 ;  /* 0x0002300604ff75b2 */ /* 0x0023220008000100 */
[----:B------:R1:W1:Y:S01]  /*0fb0*/  SYNCS.EXCH.64 URZ, [UR4+0x240], UR6 ;  /* 0x0002400604ff75b2 */ /* 0x0002620008000100 */
[----:B------:R1:W1:Y:S01]  /*0fc0*/  SYNCS.EXCH.64 URZ, [UR4+0x238], UR6 ;  /* 0x0002380604ff75b2 */ /* 0x0002620008000100 */
[----:B------:R1:W1:Y:S01]  /*0fd0*/  SYNCS.EXCH.64 URZ, [UR4+0x248], UR6 ;  /* 0x0002480604ff75b2 */ /* 0x0002620008000100 */
[----:B------:R-:W-:Y:S01]  /*0fe0*/  NOP ;  /* 0x0000000000007918 */ /* 0x000fe20000000000 */
.L_x_15:
[----:B-1----:R-:W1:Y:S01]  /*0ff0*/  LDCU UR4, c[0x0][0x36c] ;  /* 0x00006d80ff0477ac */ /* 0x002e620008000800 */
[----:B------:R-:W-:Y:S01]  /*1000*/  ISETP.NE.OR P3, PT, R0, 0x2, !P3 ;  /* 0x000000020000780c */ /* 0x000fe20005f65670 */
[----:B------:R-:W-:Y:S01]  /*1010*/  NOP ;  /* 0x0000000000007918 */ /* 0x000fe20000000000 */
[----:B------:R-:W-:Y:S01]  /*1020*/  LOP3.LUT R0, R69, 0x1f, RZ, 0xc0, !PT ;  /* 0x0000001f45007812 */ /* 0x000fe200078ec0ff */
[----:B------:R-:W-:Y:S02]  /*1030*/  UISETP.NE.AND UP4, UPT, UR18, 0x2, UPT ;  /* 0x000000021200788c */ /* 0x000fe4000bf85270 */
[----:B------:R-:W-:Y:S02]  /*1040*/  UISETP.NE.AND UP5, UPT, UR18, URZ, UPT ;  /* 0x000000ff1200728c */ /* 0x000fe4000bfa5270 */
[----:B-1----:R-:W-:-:S09]  /*1050*/  UISETP.EQ.U32.AND UP6, UPT, UR4, 0x1, UPT ;  /* 0x000000010400788c */ /* 0x002fd2000bfc2070 */
[----:B------:R-:W-:Y:S05]  /*1060*/  BRA.U !UP6, `(.L_x_16) ;  /* 0x000000010e087547 */ /* 0x000fea000b800000 */
[----:B--234-:R-:W-:Y:S01]  /*1070*/  UCGABAR_ARV ;  /* 0x00000000000079c7 */ /* 0x01cfe20008000000 */
[----:B------:R-:W-:Y:S05]  /*1080*/  BRA `(.L_x_17) ;  /* 0x0000000000047947 */ /* 0x000fea0003800000 */
.L_x_16:
[----:B--234-:R-:W-:Y:S01]  /*1090*/  NOP ;  /* 0x0000000000007918 */ /* 0x01cfe20000000000 */
.L_x_17:
[----:B------:R-:W1:Y:S01]  /*10a0*/  S2UR UR46, SR_CTAID.X ;  /* 0x00000000002e79c3 */ /* 0x000e620000002500 */
[----:B------:R-:W-:-:S05]  /*10b0*/  CS2R.32 R3, SR_CgaSize ;  /* 0x0000000000037805 */ /* 0x000fca0000008a00 */
[----:B------:R-:W-:-:S05]  /*10c0*/  IMAD R3, R3, -0xa0, RZ ;  /* 0xffffff6003037824 */ /* 0x000fca00078e02ff */
[----:B------:R-:W-:-:S14]  /*10d0*/  R2UR UR5, R3 ;  /* 0x00000000030572ca */ /* 0x000fdc00000e0000 */
[----:B------:R-:W2:Y:S01]  /*10e0*/  LDCU UR5, c[0x0][UR5+0x2b0] ;  /* 0x00005600050577ac */ /* 0x000ea20008000800 */
[----:B------:R-:W-:-:S05]  /*10f0*/  CS2R.32 R3, SR_CgaSize ;  /* 0x0000000000037805 */ /* 0x000fca0000008a00 */
[----:B------:R-:W-:-:S05]  /*1100*/  IMAD R3, R3, -0xa0, RZ ;  /* 0xffffff6003037824 */ /* 0x000fca00078e02ff */
[----:B------:R-:W-:-:S14]  /*1110*/  R2UR UR4, R3 ;  /* 0x00000000030472ca */ /* 0x000fdc00000e0000 */
[----:B------:R-:W3:Y:S01]  /*1120*/  LDCU UR4, c[0x0][UR4+0x2b4] ;  /* 0x00005680040477ac */ /* 0x000ee20008000800 */
[----:B------:R-:W4:Y:S01]  /*1130*/  S2UR UR45, SR_CTAID.Y ;  /* 0x00000000002d79c3 */ /* 0x000f220000002600 */
[----:B------:R-:W-:-:S05]  /*1140*/  CS2R.32 R3, SR_CgaSize ;  /* 0x0000000000037805 */ /* 0x000fca0000008a00 */
[----:B------:R-:W-:-:S05]  /*1150*/  IMAD R3, R3, -0xa0, RZ ;  /* 0xffffff6003037824 */ /* 0x000fca00078e02ff */
[----:B------:R-:W-:-:S14]  /*1160*/  R2UR UR57, R3 ;  /* 0x00000000033972ca */ /* 0x000fdc00000e0000 */
[----:B------:R-:W3:Y:S01]  /*1170*/  LDCU UR57, c[0x0][UR57+0x2a0] ;  /* 0x00005400393977ac */ /* 0x000ee20008000800 */
[----:B------:R-:W-:-:S05]  /*1180*/  CS2R.32 R3, SR_CgaSize ;  /* 0x0000000000037805 */ /* 0x000fca0000008a00 */
[----:B------:R-:W-:-:S05]  /*1190*/  IMAD R3, R3, -0xa0, RZ ;  /* 0xffffff6003037824 */ /* 0x000fca00078e02ff */
[----:B------:R-:W-:-:S14]  /*11a0*/  R2UR UR60, R3 ;  /* 0x00000000033c72ca */ /* 0x000fdc00000e0000 */
[----:B------:R-:W3:Y:S01]  /*11b0*/  LDCU UR60, c[0x0][UR60+0x2a4] ;  /* 0x000054803c3c77ac */ /* 0x000ee20008000800 */
[----:B------:R-:W-:Y:S01]  /*11c0*/  USHF.L.U32 UR24, UR52, 0x9, URZ ;  /* 0x0000000934187899 */ /* 0x000fe200080006ff */
[----:B------:R-:W3:Y:S01]  /*11d0*/  LDCU UR19, c[0x0][0xb24] ;  /* 0x00016480ff1377ac */ /* 0x000ee20008000800 */
[----:B------:R-:W3:Y:S01]  /*11e0*/  LDCU UR42, c[0x0][0xb24] ;  /* 0x00016480ff2a77ac */ /* 0x000ee20008000800 */
[----:B-1----:R-:W-:Y:S01]  /*11f0*/  I2FP.F32.U32 R3, UR46 ;  /* 0x0000002e00037c45 */ /* 0x002fe20008201000 */
[----:B------:R-:W1:Y:S04]  /*1200*/  LDCU UR22, c[0x0][0xb30] ;  /* 0x00016600ff1677ac */ /* 0x000e680008000800 */
[----:B--2---:R-:W-:Y:S01]  /*1210*/  FMUL R3, R3, UR5 ;  /* 0x0000000503037c20 */ /* 0x004fe20008400000 */
[----:B------:R-:W-:Y:S01]  /*1220*/  ULOP3.LUT UR24, UR24, 0xe00, URZ, 0xc0, !UPT ;  /* 0x00000e0018187892 */ /* 0x000fe2000f8ec0ff */
[----:B----4-:R-:W-:-:S04]  /*1230*/  I2FP.F32.U32 R2, UR45 ;  /* 0x0000002d00027c45 */ /* 0x010fc80008201000 */
[----:B------:R-:W2:Y:S01]  /*1240*/  F2I.U32.TRUNC.NTZ R3, R3 ;  /* 0x0000000300037305 */ /* 0x000ea2000020f000 */
[----:B---3--:R-:W-:-:S07]  /*1250*/  FMUL R2, R2, UR4 ;  /* 0x0000000402027c20 */ /* 0x008fce0008400000 */
[----:B------:R-:W3:Y:S01]  /*1260*/  F2I.U32.TRUNC.NTZ R2, R2 ;  /* 0x0000000200027305 */ /* 0x000ee2000020f000 */
[----:B--2---:R-:W-:Y:S02]  /*1270*/  R2UR UR5, R3 ;  /* 0x00000000030572ca */ /* 0x004fe400000e0000 */
[----:B---3--:R-:W-:Y:S02]  /*1280*/  R2UR UR4, R2 ;  /* 0x00000000020472ca */ /* 0x008fe400000e0000 */
[----:B------:R-:W-:-:S09]  /*1290*/  PRMT R2, RZ, 0x7610, R2 ;  /* 0x00007610ff027816 */ /* 0x000fd20000000002 */
[----:B------:R-:W-:-:S04]  /*12a0*/  UIADD3 UR5, UPT, UPT, -UR5, URZ, URZ ;  /* 0x000000ff05057290 */ /* 0x000fc8000fffe1ff */
[----:B------:R-:W-:Y:S02]  /*12b0*/  UIMAD UR57, UR57, UR5, UR46 ;  /* 0x00000005393972a4 */ /* 0x000fe4000f8e022e */
[----:B------:R-:W-:-:S04]  /*12c0*/  UIADD3 UR4, UPT, UPT, -UR4, URZ, URZ ;  /* 0x000000ff04047290 */ /* 0x000fc8000fffe1ff */
[----:B------:R-:W-:Y:S01]  /*12d0*/  UIMAD UR60, UR60, UR4, UR45 ;  /* 0x000000043c3c72a4 */ /* 0x000fe2000f8e022d */
[----:B-1----:R-:W-:Y:S11]  /*12e0*/  BRA.U UP5, `(.L_x_18) ;  /* 0x0000000105787547 */ /* 0x002ff6000b800000 */
[----:B------:R-:W-:-:S04]  /*12f0*/  UISETP.NE.AND UP0, UPT, UR60, URZ, UPT ;  /* 0x000000ff3c00728c */ /* 0x000fc8000bf05270 */
[----:B------:R-:W-:Y:S02]  /*1300*/  USEL UR5, URZ, 0x2, UP0 ;  /* 0x00000002ff057887 */ /* 0x000fe40008000000 */
[----:B------:R-:W-:Y:S02]  /*1310*/  USEL UR4, URZ, 0x4, UP0 ;  /* 0x00000004ff047887 */ /* 0x000fe40008000000 */
[----:B------:R-:W-:Y:S02]  /*1320*/  USEL UR7, URZ, 0x8, UP0 ;  /* 0x00000008ff077887 */ /* 0x000fe40008000000 */
[----:B------:R-:W-:Y:S02]  /*1330*/  USEL UR6, URZ, 0x10, UP0 ;  /* 0x00000010ff067887 */ /* 0x000fe40008000000 */
[----:B------:R-:W-:Y:S02]  /*1340*/  USEL UR8, URZ, 0x20, UP0 ;  /* 0x00000020ff087887 */ /* 0x000fe40008000000 */
[----:B------:R-:W-:-:S02]  /*1350*/  USEL UR12, URZ, 0x40, UP0 ;  /* 0x00000040ff0c7887 */ /* 0x000fc40008000000 */
[----:B------:R-:W-:Y:S02]  /*1360*/  USEL UR13, URZ, 0x80, UP0 ;  /* 0x00000080ff0d7887 */ /* 0x000fe40008000000 */
[----:B------:R-:W-:-:S04]  /*1370*/  UISETP.NE.AND UP0, UPT, UR60, URZ, UPT ;  /* 0x000000ff3c00728c */ /* 0x000fc8000bf05270 */
[----:B------:R-:W-:-:S04]  /*1380*/  UISETP.EQ.OR UP0, UPT, UR57, URZ, !UP0 ;  /* 0x000000ff3900728c */ /* 0x000fc8000c702670 */
[----:B------:R-:W-:Y:S02]  /*1390*/  USEL UR11, URZ, 0x1, !UP0 ;  /* 0x00000001ff0b7887 */ /* 0x000fe4000c000000 */
[----:B------:R-:W-:-:S04]  /*13a0*/  UISETP.NE.AND UP0, UPT, UR57, 0x1, UPT ;  /* 0x000000013900788c */ /* 0x000fc8000bf05270 */
[----:B------:R-:W-:Y:S02]  /*13b0*/  USEL UR10, UR5, 0x2, UP0 ;  /* 0x00000002050a7887 */ /* 0x000fe40008000000 */
[----:B------:R-:W-:-:S04]  /*13c0*/  UISETP.NE.AND UP0, UPT, UR57, 0x2, UPT ;  /* 0x000000023900788c */ /* 0x000fc8000bf05270 */
[----:B------:R-:W-:Y:S02]  /*13d0*/  USEL UR4, UR4, 0x4, UP0 ;  /* 0x0000000404047887 */ /* 0x000fe40008000000 */
[----:B------:R-:W-:Y:S02]  /*13e0*/  UISETP.NE.AND UP0, UPT, UR57, 0x3, UPT ;  /* 0x000000033900788c */ /* 0x000fe4000bf05270 */
[----:B------:R-:W-:Y:S02]  /*13f0*/  UIADD3 UR4, UPT, UPT, UR4, UR10, UR11 ;  /* 0x0000000a04047290 */ /* 0x000fe4000fffe00b */
        /* <DEDUP_REMOVED lines=10> */
[----:B------:R-:W-:-:S04]  /*14a0*/  USEL UR5, UR13, 0x80, UP0 ;  /* 0x000000800d057887 */ /* 0x000fc80008000000 */
[----:B------:R-:W-:-:S06]  /*14b0*/  UIADD3 UR4, UPT, UPT, UR4, UR5, URZ ;  /* 0x0000000504047290 */ /* 0x000fcc000fffe0ff */
[----:B------:R-:W-:-:S07]  /*14c0*/  MOV R2, UR4 ;  /* 0x0000000400027c02 */ /* 0x000fce0008000f00 */
.L_x_18:
[----:B------:R-:W1:Y:S01]  /*14d0*/  S2UR UR36, SR_CTAID.Z ;  /* 0x00000000002479c3 */ /* 0x000e620000002700 */
[----:B------:R-:W-:-:S09]  /*14e0*/  UISETP.GE.AND UP0, UPT, UR19, 0x1, UPT ;  /* 0x000000011300788c */ /* 0x000fd2000bf06270 */
[----:B------:R-:W-:Y:S05]  /*14f0*/  BRA.U !UP0, `(.L_x_19) ;  /* 0x0000000108d07547 */ /* 0x000fea000b800000 */
[----:B------:R-:W2:Y:S01]  /*1500*/  LDCU UR20, c[0x0][0xb0c] ;  /* 0x00016180ff1477ac */ /* 0x000ea20008000800 */
[----:B------:R-:W3:Y:S01]  /*1510*/  LDCU.128 UR12, c[0x0][0xb10] ;  /* 0x00016200ff0c77ac */ /* 0x000ee20008000c00 */
[----:B------:R-:W4:Y:S01]  /*1520*/  LDCU UR6, c[0x0][0x370] ;  /* 0x00006e00ff0677ac */ /* 0x000f220008000800 */
[----:B------:R-:W1:Y:S01]  /*1530*/  LDCU UR7, c[0x0][0x374] ;  /* 0x00006e80ff0777ac */ /* 0x000e620008000800 */
[----:B------:R-:W1:Y:S01]  /*1540*/  LDCU UR21, c[0x0][0xb20] ;  /* 0x00016400ff1577ac */ /* 0x000e620008000800 */
[----:B--2---:R-:W-:Y:S02]  /*1550*/  UISETP.NE.AND UP0, UPT, UR20, 0x1, UPT ;  /* 0x000000011400788c */ /* 0x004fe4000bf05270 */
[----:B---3--:R-:W-:Y:S01]  /*1560*/  UIMAD.WIDE.U32 UR4, UR46, UR12, URZ ;  /* 0x0000000c2e0472a5 */ /* 0x008fe2000f8e00ff */
[----:B------:R-:W2:Y:S01]  /*1570*/  LDCU.64 UR8, c[0x0][0xb28] ;  /* 0x00016500ff0877ac */ /* 0x000ea20008000a00 */
[----:B----4-:R-:W-:Y:S02]  /*1580*/  UIMAD.WIDE.U32 UR10, UR6, UR12, URZ ;  /* 0x0000000c060a72a5 */ /* 0x010fe4000f8e00ff */
[----:B------:R-:W-:-:S02]  /*1590*/  USHF.R.U32.HI UR5, URZ, UR13, UR5 ;  /* 0x0000000dff057299 */ /* 0x000fc40008011605 */
[----:B------:R-:W-:Y:S02]  /*15a0*/  UISETP.NE.AND UP2, UPT, UR19, 0x1, UPT ;  /* 0x000000011300788c */ /* 0x000fe4000bf45270 */
[----:B------:R-:W-:Y:S01]  /*15b0*/  USEL UR5, UR46, UR5, !UP0 ;  /* 0x000000052e057287 */ /* 0x000fe2000c000000 */
[----:B------:R-:W-:Y:S01]  /*15c0*/  UMOV UR10, UR11 ;  /* 0x0000000b000a7c82 */ /* 0x000fe20008000000 */
[----:B------:R-:W-:Y:S02]  /*15d0*/  UIMAD.WIDE.U32 UR16, UR45, UR15, URZ ;  /* 0x0000000f2d1072a5 */ /* 0x000fe4000f8e00ff */
[----:B------:R-:W-:Y:S02]  /*15e0*/  @UP0 USHF.R.U32.HI UR6, URZ, UR13, UR10 ;  /* 0x0000000dff060299 */ /* 0x000fe4000801160a */
[----:B------:R-:W-:Y:S02]  /*15f0*/  UISETP.NE.AND UP0, UPT, UR14, 0x1, UPT ;  /* 0x000000010e00788c */ /* 0x000fe4000bf05270 */
[----:B-1----:R-:W-:-:S02]  /*1600*/  UIMAD.WIDE.U32 UR10, UR7, UR15, URZ ;  /* 0x0000000f070a72a5 */ /* 0x002fc4000f8e00ff */
[----:B--2---:R-:W-:Y:S01]  /*1610*/  UIMAD.WIDE.U32 UR12, UR6, UR8, URZ ;  /* 0x00000008060c72a5 */ /* 0x004fe2000f8e00ff */
[----:B------:R-:W-:Y:S02]  /*1620*/  UMOV UR4, UR17 ;  /* 0x0000001100047c82 */ /* 0x000fe40008000000 */
[----:B------:R-:W-:Y:S02]  /*1630*/  USHF.R.U32.HI UR4, URZ, UR21, UR4 ;  /* 0x00000015ff047299 */ /* 0x000fe40008011604 */
[----:B------:R-:W-:Y:S02]  /*1640*/  UMOV UR10, UR11 ;  /* 0x0000000b000a7c82 */ /* 0x000fe40008000000 */
[----:B------:R-:W-:Y:S01]  /*1650*/  UMOV UR12, UR13 ;  /* 0x0000000d000c7c82 */ /* 0x000fe20008000000 */
[----:B------:R-:W-:Y:S02]  /*1660*/  @UP0 USHF.R.U32.HI UR7, URZ, UR21, UR10 ;  /* 0x00000015ff070299 */ /* 0x000fe4000801160a */
[----:B------:R-:W-:-:S02]  /*1670*/  USEL UR4, UR45, UR4, !UP0 ;  /* 0x000000042d047287 */ /* 0x000fc4000c000000 */
[----:B------:R-:W-:Y:S02]  /*1680*/  UIMAD.WIDE.U32 UR10, UR7, UR8, URZ ;  /* 0x00000008070a72a5 */ /* 0x000fe4000f8e00ff */
[----:B------:R-:W-:Y:S02]  /*1690*/  @UP2 USHF.R.U32.HI UR6, URZ, UR9, UR12 ;  /* 0x00000009ff062299 */ /* 0x000fe4000801160c */
[----:B------:R-:W-:-:S03]  /*16a0*/  UIMAD.WIDE.U32 UR12, UR4, UR8, URZ ;  /* 0x00000008040c72a5 */ /* 0x000fc6000f8e00ff */
[----:B------:R-:W-:Y:S02]  /*16b0*/  UMOV UR10, UR11 ;  /* 0x0000000b000a7c82 */ /* 0x000fe40008000000 */
[----:B------:R-:W-:Y:S02]  /*16c0*/  @UP2 USHF.R.U32.HI UR7, URZ, UR9, UR10 ;  /* 0x00000009ff072299 */ /* 0x000fe4000801160a */
[----:B------:R-:W-:Y:S02]  /*16d0*/  UIMAD UR10, UR6, UR19, URZ ;  /* 0x00000013060a72a4 */ /* 0x000fe4000f8e02ff */
[----:B------:R-:W-:-:S04]  /*16e0*/  UIMAD UR7, UR7, UR19, URZ ;  /* 0x00000013070772a4 */ /* 0x000fc8000f8e02ff */
[----:B------:R-:W-:-:S03]  /*16f0*/  UISETP.GE.AND UP0, UPT, UR4, UR7, UPT ;  /* 0x000000070400728c */ /* 0x000fc6000bf06270 */
[----:B------:R-:W-:Y:S01]  /*1700*/  UMOV UR7, UR13 ;  /* 0x0000000d00077c82 */ /* 0x000fe20008000000 */
[----:B------:R-:W-:Y:S02]  /*1710*/  UISETP.GE.OR UP0, UPT, UR5, UR10, UP0 ;  /* 0x0000000a0500728c */ /* 0x000fe40008706670 */
[----:B------:R-:W-:Y:S02]  /*1720*/  UIMAD.WIDE.U32 UR10, UR5, UR8, URZ ;  /* 0x00000008050a72a5 */ /* 0x000fe4000f8e00ff */
[----:B------:R-:W-:Y:S02]  /*1730*/  USHF.R.U32.HI UR7, URZ, UR9, UR7 ;  /* 0x00000009ff077299 */ /* 0x000fe40008011607 */
[----:B------:R-:W-:Y:S02]  /*1740*/  UIADD3 UR10, UPT, UPT, -UR4, URZ, URZ ;  /* 0x000000ff040a7290 */ /* 0x000fe4000fffe1ff */
[----:B------:R-:W-:Y:S02]  /*1750*/  USEL UR7, UR4, UR7, !UP2 ;  /* 0x0000000704077287 */ /* 0x000fe4000d000000 */
[----:B------:R-:W-:Y:S01]  /*1760*/  UIMAD UR10, UR14, UR10, UR45 ;  /* 0x0000000a0e0a72a4 */ /* 0x000fe2000f8e022d */
[----:B------:R-:W-:Y:S01]  /*1770*/  @!UP0 UMOV UR8, UR11 ;  /* 0x0000000b00088c82 */ /* 0x000fe20008000000 */
[----:B------:R-:W-:-:S02]  /*1780*/  UIADD3 UR11, UPT, UPT, -UR5, URZ, URZ ;  /* 0x000000ff050b7290 */ /* 0x000fc4000fffe1ff */
[----:B------:R-:W-:Y:S02]  /*1790*/  @!UP0 USHF.R.U32.HI UR8, URZ, UR9, UR8 ;  /* 0x00000009ff088299 */ /* 0x000fe40008011608 */
[----:B------:R-:W-:Y:S02]  /*17a0*/  UIADD3 UR9, UPT, UPT, -UR7, URZ, URZ ;  /* 0x000000ff07097290 */ /* 0x000fe4000fffe1ff */
[----:B------:R-:W-:Y:S02]  /*17b0*/  @!UP0 USEL UR8, UR5, UR8, !UP2 ;  /* 0x0000000805088287 */ /* 0x000fe4000d000000 */
[----:B------:R-:W-:Y:S02]  /*17c0*/  UIMAD UR9, UR19, UR9, UR4 ;  /* 0x00000009130972a4 */ /* 0x000fe4000f8e0204 */
[----:B------:R-:W-:Y:S02]  /*17d0*/  @!UP0 UIADD3 UR7, UPT, UPT, UR7, -UR8, URZ ;  /* 0x8000000807078290 */ /* 0x000fe4000fffe0ff */
[----:B------:R-:W-:-:S02]  /*17e0*/  @!UP0 UIMAD UR6, UR9, UR6, UR8 ;  /* 0x00000006090682a4 */ /* 0x000fc4000f8e0208 */
[----:B------:R-:W-:Y:S02]  /*17f0*/  @!UP0 UIMAD UR4, UR7, UR19, UR5 ;  /* 0x00000013070482a4 */ /* 0x000fe4000f8e0205 */
[----:B------:R-:W-:Y:S02]  /*1800*/  UIMAD UR46, UR20, UR11, UR46 ;  /* 0x0000000b142e72a4 */ /* 0x000fe4000f8e022e */
[----:B------:R-:W-:Y:S01]  /*1810*/  UIMAD UR45, UR4, UR14, UR10 ;  /* 0x0000000e042d72a4 */ /* 0x000fe2000f8e020a */
[----:B------:R-:W-:Y:S02]  /*1820*/  @!UP0 UMOV UR5, UR6 ;  /* 0x0000000600058c82 */ /* 0x000fe40008000000 */
[----:B------:R-:W-:-:S12]  /*1830*/  UIMAD UR46, UR5, UR20, UR46 ;  /* 0x00000014052e72a4 */ /* 0x000fd8000f8e022e */
.L_x_19:
[----:B------:R-:W-:-:S09]  /*1840*/  UISETP.NE.AND UP0, UPT, UR22, 0x1, UPT ;  /* 0x000000011600788c */ /* 0x000fd2000bf05270 */
[----:B------:R-:W-:Y:S05]  /*1850*/  BRA.U UP0, `(.L_x_20) ;  /* 0x0000000100407547 */ /* 0x000fea000b800000 */
[----:B------:R-:W2:Y:S01]  /*1860*/  LDCU.128 UR8, c[0x0][0xb10] ;  /* 0x00016200ff0877ac */ /* 0x000ea20008000c00 */
[----:B------:R-:W3:Y:S01]  /*1870*/  LDCU UR12, c[0x0][0xb0c] ;  /* 0x00016180ff0c77ac */ /* 0x000ee20008000800 */
[----:B------:R-:W4:Y:S01]  /*1880*/  LDCU UR13, c[0x0][0xb20] ;  /* 0x00016400ff0d77ac */ /* 0x000f220008000800 */
[----:B--2---:R-:W-:Y:S02]  /*1890*/  UIMAD.WIDE.U32 UR4, UR46, UR8, URZ ;  /* 0x000000082e0472a5 */ /* 0x004fe4000f8e00ff */
[----:B------:R-:W-:Y:S02]  /*18a0*/  UIMAD.WIDE.U32 UR6, UR45, UR11, URZ ;  /* 0x0000000b2d0672a5 */ /* 0x000fe4000f8e00ff */
[----:B---3--:R-:W-:Y:S02]  /*18b0*/  UISETP.NE.AND UP0, UPT, UR12, 0x1, UPT ;  /* 0x000000010c00788c */ /* 0x008fe4000bf05270 */
[----:B------:R-:W-:-:S03]  /*18c0*/  USHF.R.U32.HI UR5, URZ, UR9, UR5 ;  /* 0x00000009ff057299 */ /* 0x000fc60008011605 */
[----:B------:R-:W-:Y:S01]  /*18d0*/  UMOV UR4, UR7 ;  /* 0x0000000700047c82 */ /* 0x000fe20008000000 */
[----:B------:R-:W-:Y:S02]  /*18e0*/  USEL UR5, UR46, UR5, !UP0 ;  /* 0x000000052e057287 */ /* 0x000fe4000c000000 */
[----:B------:R-:W-:Y:S02]  /*18f0*/  UISETP.NE.AND UP0, UPT, UR10, 0x1, UPT ;  /* 0x000000010a00788c */ /* 0x000fe4000bf05270 */
[----:B----4-:R-:W-:-:S04]  /*1900*/  USHF.R.U32.HI UR4, URZ, UR13, UR4 ;  /* 0x0000000dff047299 */ /* 0x010fc80008011604 */
[----:B------:R-:W-:-:S04]  /*1910*/  USEL UR4, UR45, UR4, !UP0 ;  /* 0x000000042d047287 */ /* 0x000fc8000c000000 */
[----:B------:R-:W-:Y:S02]  /*1920*/  UIADD3 UR6, UPT, UPT, UR5, -UR4, URZ ;  /* 0x8000000405067290 */ /* 0x000fe4000fffe0ff */
[----:B------:R-:W-:Y:S02]  /*1930*/  UIADD3 UR4, UPT, UPT, -UR5, UR4, URZ ;  /* 0x0000000405047290 */ /* 0x000fe4000fffe1ff */
[----:B------:R-:W-:Y:S02]  /*1940*/  UIMAD UR45, UR6, UR10, UR45 ;  /* 0x0000000a062d72a4 */ /* 0x000fe4000f8e022d */
[----:B------:R-:W-:-:S12]  /*1950*/  UIMAD UR46, UR4, UR12, UR46 ;  /* 0x0000000c042e72a4 */ /* 0x000fd8000f8e022e */
.L_x_20:
[----:B------:R-:W-:Y:S01]  /*1960*/  UISETP.NE.AND UP0, UPT, UR18, 0x2, UPT ;  /* 0x000000021200788c */ /* 0x000fe2000bf05270 */
[----:B------:R-:W-:Y:S09]  /*1970*/  BRA.U !UP6, `(.L_x_21) ;  /* 0x000000010e0c7547 */ /* 0x000ff2000b800000 */
[----:B------:R-:W-:Y:S01]  /*1980*/  UCGABAR_WAIT ;  /* 0x0000000000007dc7 */ /* 0x000fe20008000000 */
[----:B------:R-:W-:Y:S01]  /*1990*/  CCTL.IVALL ;  /* 0x00000000ff00798f */ /* 0x000fe20002000000 */
[----:B------:R-:W-:Y:S05]  /*19a0*/  BRA `(.L_x_22) ;  /* 0x0000000000047947 */ /* 0x000fea0003800000 */
.L_x_21:
[----:B------:R-:W-:Y:S06]  /*19b0*/  BAR.SYNC.DEFER_BLOCKING 0x0 ;  /* 0x0000000000007b1d */ /* 0x000fec0000010000 */
.L_x_22:
[----:B------:R-:W-:Y:S05]  /*19c0*/  BRA.U UP0, `(.L_x_23) ;  /* 0x0000001d00fc7547 */ /* 0x000fea000b800000 */
[----:B------:R-:W2:Y:S01]  /*19d0*/  LDCU UR6, c[0x0][0x38c] ;  /* 0x00007180ff0677ac */ /* 0x000ea20008000800 */
[----:B------:R-:W-:Y:S01]  /*19e0*/  PLOP3.LUT P1, PT, PT, PT, UP3, 0x80, 0x8 ;  /* 0x000000000008781c */ /* 0x000fe20003f2f038 */
[----:B------:R-:W-:Y:S01]  /*19f0*/  IMAD.MOV.U32 R12, RZ, RZ, 0x1 ;  /* 0x00000001ff0c7424 */ /* 0x000fe200078e00ff */
[----:B------:R-:W-:Y:S01]  /*1a00*/  ISETP.EQ.OR P2, PT, R0, RZ, P3 ;  /* 0x000000ff0000720c */ /* 0x000fe20001f42670 */
[----:B------:R-:W-:Y:S01]  /*1a10*/  UISETP.NE.AND UP1, UPT, UR18, URZ, UPT ;  /* 0x000000ff1200728c */ /* 0x000fe2000bf25270 */
[----:B------:R-:W-:Y:S01]  /*1a20*/  PLOP3.LUT P1, PT, P1, PT, PT, 0x8, 0x80 ;  /* 0x000000000080781c */ /* 0x000fe20000f2e170 */
[----:B------:R-:W-:Y:S01]  /*1a30*/  USEL UR25, URZ, 0x1, UP4 ;  /* 0x00000001ff197887 */ /* 0x000fe2000a000000 */
[----:B------:R-:W-:Y:S01]  /*1a40*/  CS2R R10, SRZ ;  /* 0x00000000000a7805 */ /* 0x000fe2000001ff00 */
[----:B------:R-:W-:Y:S01]  /*1a50*/  IMAD.MOV.U32 R9, RZ, RZ, RZ ;  /* 0x000000ffff097224 */ /* 0x000fe200078e00ff */
[----:B------:R-:W3:Y:S01]  /*1a60*/  LDCU UR39, c[0x0][0x370] ;  /* 0x00006e00ff2777ac */ /* 0x000ee20008000800 */
[----:B------:R-:W-:Y:S01]  /*1a70*/  IMAD.MOV.U32 R8, RZ, RZ, 0x1 ;  /* 0x00000001ff087424 */ /* 0x000fe200078e00ff */
[----:B------:R-:W4:Y:S01]  /*1a80*/  LDCU.64 UR28, c[0x0][0x348] ;  /* 0x00006900ff1c77ac */ /* 0x000f220008000a00 */
[----:B------:R-:W-:-:S02]  /*1a90*/  USHF.R.U32.HI UR44, URZ, 0x6, UR24 ;  /* 0x00000006ff2c7899 */ /* 0x000fc40008011618 */
[----:B--2---:R-:W-:Y:S02]  /*1aa0*/  UIADD3 UR5, UPT, UPT, UR6, 0x3f, URZ ;  /* 0x0000003f06057890 */ /* 0x004fe4000fffe0ff */
[----:B------:R-:W-:Y:S02]  /*1ab0*/  UIADD3 UR47, UPT, UPT, UR6, 0x7e, URZ ;  /* 0x0000007e062f7890 */ /* 0x000fe4000fffe0ff */
[----:B------:R-:W-:Y:S01]  /*1ac0*/  USHF.R.S32.HI UR4, URZ, 0x1f, UR5 ;  /* 0x0000001fff047899 */ /* 0x000fe20008011405 */
[----:B------:R-:W2:Y:S03]  /*1ad0*/  LDCU UR38, c[0x0][0x374] ;  /* 0x00006e80ff2677ac */ /* 0x000ea60008000800 */
[----:B------:R-:W-:Y:S02]  /*1ae0*/  ULEA.HI UR4, UR4, UR5, URZ, 0x6 ;  /* 0x0000000504047291 */ /* 0x000fe4000f8f30ff */
[----:B------:R-:W-:-:S02]  /*1af0*/  USEL UR25, UR25, 0x2, UP1 ;  /* 0x0000000219197887 */ /* 0x000fc40008800000 */
[----:B------:R-:W-:Y:S02]  /*1b00*/  USHF.R.S32.HI UR41, URZ, 0x6, UR4 ;  /* 0x00000006ff297899 */ /* 0x000fe40008011404 */
[----:B------:R-:W-:Y:S02]  /*1b10*/  UIADD3 UR4, UPT, UPT, UR6, -0x1, URZ ;  /* 0xffffffff06047890 */ /* 0x000fe4000fffe0ff */
[----:B------:R-:W-:Y:S02]  /*1b20*/  UISETP.LT.U32.AND UP0, UPT, UR41, 0x1b, UPT ;  /* 0x0000001b2900788c */ /* 0x000fe4000bf01070 */
[----:B------:R-:W-:Y:S02]  /*1b30*/  UISETP.GE.U32.AND UP2, UPT, UR4, -0x7f, UPT ;  /* 0xffffff810400788c */ /* 0x000fe4000bf46070 */
[----:B------:R-:W-:Y:S01]  /*1b40*/  USEL UR40, UR41, 0x1b, UP0 ;  /* 0x0000001b29287887 */ /* 0x000fe20008000000 */
[----:B------:R-:W-:-:S03]  /*1b50*/  UMOV UR5, URZ ;  /* 0x000000ff00057c82 */ /* 0x000fc60008000000 */
[----:B------:R-:W-:Y:S02]  /*1b60*/  UIADD3 UR21, UPT, UPT, UR40, -0x1, URZ ;  /* 0xffffffff28157890 */ /* 0x000fe4000fffe0ff */
[----:B------:R-:W-:-:S03]  /*1b70*/  UIADD3 UR43, UPT, UPT, UR41, -UR40, URZ ;  /* 0x80000028292b7290 */ /* 0x000fc6000fffe0ff */
[----:B------:R-:W-:-:S04]  /*1b80*/  @UP2 UIADD3 UR21, UPT, UPT, UR40, URZ, URZ ;  /* 0x000000ff28152290 */ /* 0x000fc8000fffe0ff */
[----:B--234-:R-:W-:-:S12]  /*1b90*/  UIADD3 UR21, UPT, UPT, UR21, 0x1, URZ ;  /* 0x0000000115157890 */ /* 0x01cfd8000fffe0ff */
.L_x_43:
[----:B------:R-:W-:Y:S01]  /*1ba0*/  UISETP.NE.AND UP0, UPT, UR52, URZ, UPT ;  /* 0x000000ff3400728c */ /* 0x000fe2000bf05270 */
[----:B------:R-:W2:Y:S08]  /*1bb0*/  S2UR UR52, SR_CgaCtaId ;  /* 0x00000000003479c3 */ /* 0x000eb00000008800 */
[----:B------:R-:W-:Y:S05]  /*1bc0*/  BRA.U UP0, `(.L_x_24) ;  /* 0x0000000100347547 */ /* 0x000fea000b800000 */
[----:B------:R-:W3:Y:S01]  /*1bd0*/  S2R R0, SR_CgaCtaId ;  /* 0x0000000000007919 */ /* 0x000ee20000008800 */
[----:B------:R-:W-:-:S04]  /*1be0*/  MOV R2, 0x400 ;  /* 0x0000040000027802 */ /* 0x000fc80000000f00 */
[----:B---3--:R-:W-:Y:S02]  /*1bf0*/  LEA R0, R0, R2, 0x18 ;  /* 0x0000000200007211 */ /* 0x008fe400078ec0ff */
[----:B------:R-:W-:-:S03]  /*1c00*/  SHF.L.U32 R2, R8, 0x1f, RZ ;  /* 0x0000001f08027819 */ /* 0x000fc600000006ff */
[----:B------:R-:W-:-:S04]  /*1c10*/  IMAD R0, R9, 0x8, R0 ;  /* 0x0000000809007824 */ /* 0x000fc800078e0200 */
[----:B------:R-:W3:Y:S02]  /*1c20*/  SYNCS.PHASECHK.TRANS64.TRYWAIT P0, [R0+URZ+0x240], R2 ;  /* 0x00024002000075a7 */ /* 0x000ee400080011ff */
[----:B---3--:R-:W-:Y:S05]  /*1c30*/  @!P0 BRA `(.L_x_25) ;  /* 0x0000005c00308947 */ /* 0x008fea0003800000 */
.L_x_126:
[----:B------:R-:W-:Y:S01]  /*1c40*/  VIADD R9, R9, 0x1 ;  /* 0x0000000109097836 */ /* 0x000fe20000000000 */
[----:B------:R3:W-:Y:S04]  /*1c50*/  SYNCS.ARRIVE.TRANS64.A1T0 RZ, [R0+URZ+0x230], RZ ;  /* 0x000230ff00ff79a7 */ /* 0x0007e800081000ff */
[----:B------:R-:W-:-:S04]  /*1c60*/  ISETP.NE.AND P0, PT, R9, 0x2, PT ;  /* 0x000000020900780c */ /* 0x000fc80003f05270 */
[----:B------:R-:W-:Y:S02]  /*1c70*/  SEL R9, R9, RZ, P0 ;  /* 0x000000ff09097207 */ /* 0x000fe40000000000 */
[----:B---3--:R-:W-:-:S04]  /*1c80*/  SEL R0, RZ, 0x1, P0 ;  /* 0x00000001ff007807 */ /* 0x008fc80000000000 */
[----:B------:R-:W-:-:S07]  /*1c90*/  LOP3.LUT R8, R8, R0, RZ, 0x3c, !PT ;  /* 0x0000000008087212 */ /* 0x000fce00078e3cff */
.L_x_24:
[----:B------:R-:W-:Y:S01]  /*1ca0*/  UMOV UR6, 0x400 ;  /* 0x0000040000067882 */ /* 0x000fe20000000000 */
[----:B------:R-:W-:Y:S01]  /*1cb0*/  SHF.L.U32 R0, R12, 0x1f, RZ ;  /* 0x0000001f0c007819 */ /* 0x000fe200000006ff */
[----:B--2---:R-:W-:Y:S02]  /*1cc0*/  ULEA UR6, UR52, UR6, 0x18 ;  /* 0x0000000634067291 */ /* 0x004fe4000f8ec0ff */
[----:B------:R-:W-:Y:S02]  /*1cd0*/  UISETP.GE.U32.AND UP0, UPT, UR47, 0x7f, UPT ;  /* 0x0000007f2f00788c */ /* 0x000fe4000bf06070 */
[----:B------:R-:W-:Y:S02]  /*1ce0*/  ULEA UR4, UR5, UR6, 0x3 ;  /* 0x0000000605047291 */ /* 0x000fe4000f8e18ff */
[----:B------:R-:W-:Y:S02]  /*1cf0*/  USHF.L.U32 UR35, UR46, 0x6, URZ ;  /* 0x000000062e237899 */ /* 0x000fe400080006ff */
[----:B------:R-:W-:Y:S01]  /*1d00*/  ULEA UR11, UR45, UR44, 0x6 ;  /* 0x0000002c2d0b7291 */ /* 0x000fe2000f8e30ff */
[----:B------:R-:W-:-:S04]  /*1d10*/  UMOV UR13, URZ ;  /* 0x000000ff000d7c82 */ /* 0x000fc80008000000 */
[----:B------:R2:W3:Y:S01]  /*1d20*/  SYNCS.PHASECHK.TRANS64.TRYWAIT P0, [UR4+0xd8], R0 ;  /* 0x0000d800ff0075a7 */ /* 0x0004e20008001104 */
[----:B------:R-:W-:Y:S06]  /*1d30*/  BRA.U !UP0, `(.L_x_26) ;  /* 0x0000000108bc7547 */ /* 0x000fec000b800000 */
[----:B------:R-:W-:Y:S01]  /*1d40*/  UMOV UR7, URZ ;  /* 0x000000ff00077c82 */ /* 0x000fe20008000000 */
[----:B------:R-:W-:-:S05]  /*1d50*/  UMOV UR4, UR5 ;  /* 0x0000000500047c82 */ /* 0x000fca0008000000 */
.L_x_32:
[----:B------:R-:W-:Y:S01]  /*1d60*/  ULEA UR33, UR4, UR6, 0x3 ;  /* 0x0000000604217291 */ /* 0x000fe2000f8e18ff */
[----:B---3--:R-:W-:Y:S01]  /*1d70*/  @!P3 MOV R2, 0x2000 ;  /* 0x000020000002b802 */ /* 0x008fe20000000f00 */
[----:B-1-34-:R-:W-:Y:S10]  /*1d80*/  @P0 BRA `(.L_x_27) ;  /* 0x00000000000c0947 */ /* 0x01aff40003800000 */
[----:B------:R-:W-:-:S04]  /*1d90*/  SHF.L.U32 R3, R12, 0x1f, RZ ;  /* 0x0000001f0c037819 */ /* 0x000fc800000006ff */
[----:B------:R-:W3:Y:S02]  /*1da0*/  SYNCS.PHASECHK.TRANS64.TRYWAIT P0, [UR33+0xd8], R3 ;  /* 0x0000d803ff0075a7 */ /* 0x000ee40008001121 */
[----:B---3--:R-:W-:Y:S05]  /*1db0*/  @!P0 BRA `(.L_x_28) ;  /* 0x0000005800e48947 */ /* 0x008fea0003800000 */
.L_x_27:
[----:B------:R3:W-:Y:S01]  /*1dc0*/  @!P3 SYNCS.ARRIVE.TRANS64 RZ, [UR33], R2 ;  /* 0x00000002ffffb9a7 */ /* 0x0007e20008000021 */
[----:B------:R-:W-:-:S04]  /*1dd0*/  ULOP3.LUT UR5, UR25, 0x2, URZ, 0xfc, !UPT ;  /* 0x0000000219057892 */ /* 0x000fc8000f8efcff */
[----:B------:R-:W-:-:S09]  /*1de0*/  UISETP.NE.AND UP0, UPT, UR5, 0x2, UPT ;  /* 0x000000020500788c */ /* 0x000fd2000bf05270 */
[----:B------:R-:W-:Y:S05]  /*1df0*/  BRA.U UP0, `(.L_x_29) ;  /* 0x0000000100047547 */ /* 0x000fea000b800000 */
[----:B-1----:R-:W-:Y:S05]  /*1e00*/  BPT.TRAP 0x1 ;  /* 0x000000040000795c */ /* 0x002fea0000300000 */
.L_x_29:
[----:B------:R-:W-:Y:S04]  /*1e10*/  BSSY.RECONVERGENT B0, `(.L_x_30) ;  /* 0x0000003000007945 */ /* 0x000fe80003800200 */
[----:B------:R-:W-:Y:S05]  /*1e20*/  @P2 BRA `(.L_x_31) ;  /* 0x0000000000042947 */ /* 0x000fea0003800000 */
[----:B-1----:R-:W-:Y:S05]  /*1e30*/  BPT.TRAP 0x1 ;  /* 0x000000040000795c */ /* 0x002fea0000300000 */
.L_x_31:
[----:B-1----:R-:W-:Y:S05]  /*1e40*/  BSYNC.RECONVERGENT B0 ;  /* 0x0000000000007941 */ /* 0x002fea0003800200 */
.L_x_30:
[----:B------:R-:W-:Y:S02]  /*1e50*/  UIADD3 UR5, UPT, UPT, UR4, 0x1, URZ ;  /* 0x0000000104057890 */ /* 0x000fe4000fffe0ff */
[----:B------:R-:W-:Y:S02]  /*1e60*/  USHF.L.U32 UR34, UR7, 0x6, URZ ;  /* 0x0000000607227899 */ /* 0x000fe400080006ff */
[----:B------:R-:W-:Y:S02]  /*1e70*/  UISETP.NE.AND UP0, UPT, UR5, 0x1b, UPT ;  /* 0x0000001b0500788c */ /* 0x000fe4000bf05270 */
[----:B------:R-:W-:Y:S02]  /*1e80*/  USHF.L.U32 UR32, UR4, 0xc, URZ ;  /* 0x0000000c04207899 */ /* 0x000fe400080006ff */
[----:B------:R-:W-:Y:S02]  /*1e90*/  USEL UR9, URZ, 0x1, UP0 ;  /* 0x00000001ff097887 */ /* 0x000fe40008000000 */
[----:B------:R-:W-:-:S02]  /*1ea0*/  USEL UR5, UR5, URZ, UP0 ;  /* 0x000000ff05057287 */ /* 0x000fc40008000000 */
[----:B------:R-:W-:Y:S02]  /*1eb0*/  UIADD3 UR14, UP0, UPT, UR28, 0x180, URZ ;  /* 0x000001801c0e7890 */ /* 0x000fe4000ff1e0ff */
[----:B------:R-:W-:Y:S01]  /*1ec0*/  ULEA UR8, UR5, UR6, 0x3 ;  /* 0x0000000605087291 */ /* 0x000fe2000f8e18ff */
[----:B------:R-:W-:Y:S01]  /*1ed0*/  LOP3.LUT R12, R12, UR9, RZ, 0x3c, !PT ;  /* 0x000000090c0c7c12 */ /* 0x000fe2000f8e3cff */
[----:B------:R-:W-:Y:S02]  /*1ee0*/  UIADD3 UR7, UPT, UPT, UR7, 0x1, URZ ;  /* 0x0000000107077890 */ /* 0x000fe4000fffe0ff */
[----:B------:R-:W-:Y:S01]  /*1ef0*/  UIADD3 UR16, UP1, UPT, UR28, 0x80, URZ ;  /* 0x000000801c107890 */ /* 0x000fe2000ff3e0ff */
[----:B--2---:R-:W-:Y:S01]  /*1f00*/  SHF.L.U32 R0, R12, 0x1f, RZ ;  /* 0x0000001f0c007819 */ /* 0x004fe200000006ff */
[----:B------:R-:W-:Y:S02]  /*1f10*/  UIADD3.X UR15, UPT, UPT, URZ, UR29, URZ, UP0, !UPT ;  /* 0x0000001dff0f7290 */ /* 0x000fe400087fe4ff */
[----:B------:R-:W-:Y:S01]  /*1f20*/  UISETP.NE.AND UP0, UPT, UR7, UR21, UPT ;  /* 0x000000150700728c */ /* 0x000fe2000bf05270 */
[----:B------:R4:W1:Y:S01]  /*1f30*/  SYNCS.PHASECHK.TRANS64.TRYWAIT P0, [UR8+0xd8], R0 ;  /* 0x0000d800ff0075a7 */ /* 0x0008620008001108 */
[----:B------:R-:W-:-:S02]  /*1f40*/  ULOP3.LUT UR8, UR32, UR24, URZ, 0xfc, !UPT ;  /* 0x0000001820087292 */ /* 0x000fc4000f8efcff */
[----:B------:R-:W-:Y:S02]  /*1f50*/  UIADD3.X UR17, UPT, UPT, URZ, UR29, URZ, UP1, !UPT ;  /* 0x0000001dff117290 */ /* 0x000fe40008ffe4ff */
[----:B------:R-:W-:Y:S02]  /*1f60*/  UIADD3 UR32, UPT, UPT, UR6, 0x2600, UR32 ;  /* 0x0000260006207890 */ /* 0x000fe4000fffe020 */
[----:B------:R-:W-:Y:S01]  /*1f70*/  UIADD3 UR8, UPT, UPT, UR6, 0x1d600, UR8 ;  /* 0x0001d60006087890 */ /* 0x000fe2000fffe008 */
[----:B------:R-:W-:Y:S01]  /*1f80*/  UMOV UR18, 0x0 ;  /* 0x0000000000127882 */ /* 0x000fe20000000000 */
[----:B------:R-:W-:Y:S01]  /*1f90*/  UMOV UR19, 0x10000000 ;  /* 0x1000000000137882 */ /* 0x000fe20000000000 */
[----:B------:R-:W-:Y:S01]  /*1fa0*/  UMOV UR4, 0xff0000 ;  /* 0x00ff000000047882 */ /* 0x000fe20000000000 */
[----:B------:R-:W-:Y:S01]  /*1fb0*/  UMOV UR12, UR36 ;  /* 0x00000024000c7c82 */ /* 0x000fe20008000000 */
[----:B------:R-:W-:Y:S01]  /*1fc0*/  UMOV UR9, UR33 ;  /* 0x0000002100097c82 */ /* 0x000fe20008000000 */
[----:B------:R-:W-:Y:S01]  /*1fd0*/  UMOV UR10, UR34 ;  /* 0x00000022000a7c82 */ /* 0x000fe20008000000 */
[----:B------:R-:W-:Y:S01]  /*1fe0*/  UTMALDG.3D [UR32], [UR16], desc[UR18] ;  /* 0x00001220100075b4 */ /* 0x000fe20008011000 */
[----:B------:R-:W-:Y:S01]  /*1ff0*/  UMOV UR13, UR21 ;  /* 0x00000015000d7c82 */ /* 0x000fe20008000000 */
[----:B------:R2:W-:Y:S02]  /*2000*/  UTMALDG.3D.MULTICAST [UR8], [UR14], UR4, desc[UR18] ;  /* 0x000012080e0073b4 */ /* 0x0005e40008011804 */
[----:B--2---:R-:W-:Y:S01]  /*2010*/  UMOV UR4, UR5 ;  /* 0x0000000500047c82 */ /* 0x004fe20008000000 */
[----:B------:R-:W-:Y:S05]  /*2020*/  BRA.U UP0, `(.L_x_32) ;  /* 0xfffffffd004c7547 */ /* 0x000fea000b83ffff */
.L_x_26:
[----:B------:R-:W-:Y:S01]  /*2030*/  ULEA UR4, UR5, UR6, 0x3 ;  /* 0x0000000605047291 */ /* 0x000fe2000f8e18ff */
[----:B--2-4-:R-:W-:Y:S01]  /*2040*/  SHF.L.U32 R0, R12, 0x1f, RZ ;  /* 0x0000001f0c007819 */ /* 0x014fe200000006ff */
[----:B------:R-:W-:Y:S01]  /*2050*/  @!P1 SYNCS.ARRIVE.TRANS64.A1T0 RZ, [UR6+0x1c8], RZ ;  /* 0x0001c8ffffff99a7 */ /* 0x000fe20008100006 */
[----:B------:R-:W-:-:S06]  /*2060*/  UISETP.GT.AND UP0, UPT, UR41, UR40, UPT ;  /* 0x000000282900728c */ /* 0x000fcc000bf04270 */
[----:B-1-3--:R1:W2:Y:S03]  /*2070*/  SYNCS.PHASECHK.TRANS64.TRYWAIT P0, [UR4+0xd8], R0 ;  /* 0x0000d800ff0075a7 */ /* 0x00a2a60008001104 */
[----:B------:R-:W-:Y:S05]  /*2080*/  BRA.U !UP0, `(.L_x_33) ;  /* 0x0000000108c07547 */ /* 0x000fea000b800000 */
[----:B------:R-:W-:Y:S01]  /*2090*/  UIADD3 UR26, UPT, UPT, UR43, UR13, URZ ;  /* 0x0000000d2b1a7290 */ /* 0x000fe2000fffe0ff */
[----:B------:R-:W-:-:S11]  /*20a0*/  UMOV UR4, UR5 ;  /* 0x0000000500047c82 */ /* 0x000fd60008000000 */
.L_x_39:
[----:B------:R-:W-:Y:S01]  /*20b0*/  ULEA UR17, UR4, UR6, 0x3 ;  /* 0x0000000604117291 */ /* 0x000fe2000f8e18ff */
[----:B--2---:R-:W-:Y:S01]  /*20c0*/  @!P3 MOV R2, 0x2000 ;  /* 0x000020000002b802 */ /* 0x004fe20000000f00 */
[----:B--234-:R-:W-:Y:S10]  /*20d0*/  @P0 BRA `(.L_x_34) ;  /* 0x00000000000c0947 */ /* 0x01cff40003800000 */
[----:B------:R-:W-:-:S04]  /*20e0*/  SHF.L.U32 R3, R12, 0x1f, RZ ;  /* 0x0000001f0c037819 */ /* 0x000fc800000006ff */
[----:B------:R-:W2:Y:S02]  /*20f0*/  SYNCS.PHASECHK.TRANS64.TRYWAIT P0, [UR17+0xd8], R3 ;  /* 0x0000d803ff0075a7 */ /* 0x000ea40008001111 */
[----:B--2---:R-:W-:Y:S05]  /*2100*/  @!P0 BRA `(.L_x_35) ;  /* 0x0000005800288947 */ /* 0x004fea0003800000 */
.L_x_34:
[----:B------:R2:W-:Y:S01]  /*2110*/  @!P3 SYNCS.ARRIVE.TRANS64 RZ, [UR17], R2 ;  /* 0x00000002ffffb9a7 */ /* 0x0005e20008000011 */
[----:B------:R-:W-:-:S04]  /*2120*/  ULOP3.LUT UR5, UR25, 0x2, URZ, 0xfc, !UPT ;  /* 0x0000000219057892 */ /* 0x000fc8000f8efcff */
[----:B------:R-:W-:-:S09]  /*2130*/  UISETP.NE.AND UP0, UPT, UR5, 0x2, UPT ;  /* 0x000000020500788c */ /* 0x000fd2000bf05270 */
[----:B------:R-:W-:Y:S05]  /*2140*/  BRA.U UP0, `(.L_x_36) ;  /* 0x0000000100047547 */ /* 0x000fea000b800000 */
[----:B------:R-:W-:Y:S05]  /*2150*/  BPT.TRAP 0x1 ;  /* 0x000000040000795c */ /* 0x000fea0000300000 */
.L_x_36:
[----:B------:R-:W-:Y:S04]  /*2160*/  BSSY.RECONVERGENT B0, `(.L_x_37) ;  /* 0x0000003000007945 */ /* 0x000fe80003800200 */
[----:B------:R-:W-:Y:S05]  /*2170*/  @P2 BRA `(.L_x_38) ;  /* 0x0000000000042947 */ /* 0x000fea0003800000 */
[----:B------:R-:W-:Y:S05]  /*2180*/  BPT.TRAP 0x1 ;  /* 0x000000040000795c */ /* 0x000fea0000300000 */
.L_x_38:
[----:B------:R-:W-:Y:S05]  /*2190*/  BSYNC.RECONVERGENT B0 ;  /* 0x0000000000007941 */ /* 0x000fea0003800200 */
.L_x_37:
[----:B------:R-:W-:Y:S02]  /*21a0*/  UIADD3 UR5, UPT, UPT, UR4, 0x1, URZ ;  /* 0x0000000104057890 */ /* 0x000fe4000fffe0ff */
[----:B------:R-:W-:Y:S02]  /*21b0*/  USHF.L.U32 UR18, UR13, 0x6, URZ ;  /* 0x000000060d127899 */ /* 0x000fe400080006ff */
[----:B------:R-:W-:Y:S02]  /*21c0*/  UISETP.NE.AND UP0, UPT, UR5, 0x1b, UPT ;  /* 0x0000001b0500788c */ /* 0x000fe4000bf05270 */
[----:B------:R-:W-:Y:S02]  /*21d0*/  USHF.L.U32 UR16, UR4, 0xc, URZ ;  /* 0x0000000c04107899 */ /* 0x000fe400080006ff */
[----:B------:R-:W-:Y:S02]  /*21e0*/  USEL UR8, URZ, 0x1, UP0 ;  /* 0x00000001ff087887 */ /* 0x000fe40008000000 */
[----:B------:R-:W-:-:S02]  /*21f0*/  USEL UR5, UR5, URZ, UP0 ;  /* 0x000000ff05057287 */ /* 0x000fc40008000000 */
[----:B------:R-:W-:Y:S02]  /*2200*/  UIADD3 UR22, UP0, UPT, UR28, 0x180, URZ ;  /* 0x000001801c167890 */ /* 0x000fe4000ff1e0ff */
[----:B------:R-:W-:Y:S01]  /*2210*/  UIADD3 UR13, UPT, UPT, UR13, 0x1, URZ ;  /* 0x000000010d0d7890 */ /* 0x000fe2000fffe0ff */
[----:B------:R-:W-:Y:S01]  /*2220*/  LOP3.LUT R12, R12, UR8, RZ, 0x3c, !PT ;  /* 0x000000080c0c7c12 */ /* 0x000fe2000f8e3cff */
[----:B------:R-:W-:Y:S02]  /*2230*/  UIADD3 UR14, UP1, UPT, UR28, 0x80, URZ ;  /* 0x000000801c0e7890 */ /* 0x000fe4000ff3e0ff */
[----:B------:R-:W-:Y:S01]  /*2240*/  UIADD3.X UR23, UPT, UPT, URZ, UR29, URZ, UP0, !UPT ;  /* 0x0000001dff177290 */ /* 0x000fe200087fe4ff */
[----:B-1----:R-:W-:Y:S01]  /*2250*/  SHF.L.U32 R0, R12, 0x1f, RZ ;  /* 0x0000001f0c007819 */ /* 0x002fe200000006ff */
[----:B------:R-:W-:Y:S02]  /*2260*/  ULOP3.LUT UR8, UR16, UR24, URZ, 0xfc, !UPT ;  /* 0x0000001810087292 */ /* 0x000fe4000f8efcff */
[----:B------:R-:W-:-:S02]  /*2270*/  UISETP.NE.AND UP0, UPT, UR13, UR26, UPT ;  /* 0x0000001a0d00728c */ /* 0x000fc4000bf05270 */
[----:B------:R-:W-:Y:S02]  /*2280*/  ULEA UR7, UR5, UR6, 0x3 ;  /* 0x0000000605077291 */ /* 0x000fe4000f8e18ff */
[----:B------:R-:W-:Y:S02]  /*2290*/  UIADD3 UR16, UPT, UPT, UR6, 0x2600, UR16 ;  /* 0x0000260006107890 */ /* 0x000fe4000fffe010 */
[----:B------:R-:W-:Y:S02]  /*22a0*/  UIADD3.X UR15, UPT, UPT, URZ, UR29, URZ, UP1, !UPT ;  /* 0x0000001dff0f7290 */ /* 0x000fe40008ffe4ff */
[----:B------:R-:W-:Y:S01]  /*22b0*/  UIADD3 UR8, UPT, UPT, UR6, 0x1d600, UR8 ;  /* 0x0001d60006087890 */ /* 0x000fe2000fffe008 */
[----:B------:R-:W-:Y:S01]  /*22c0*/  UMOV UR30, 0x0 ;  /* 0x00000000001e7882 */ /* 0x000fe20000000000 */
[----:B------:R-:W-:Y:S01]  /*22d0*/  UMOV UR31, 0x10000000 ;  /* 0x10000000001f7882 */ /* 0x000fe20000000000 */
[----:B------:R-:W-:Y:S01]  /*22e0*/  UMOV UR19, UR35 ;  /* 0x0000002300137c82 */ /* 0x000fe20008000000 */
[----:B------:R-:W-:Y:S01]  /*22f0*/  UMOV UR20, UR36 ;  /* 0x0000002400147c82 */ /* 0x000fe20008000000 */
[----:B------:R3:W4:Y:S01]  /*2300*/  SYNCS.PHASECHK.TRANS64.TRYWAIT P0, [UR7+0xd8], R0 ;  /* 0x0000d800ff0075a7 */ /* 0x0007220008001107 */
[----:B------:R-:W-:Y:S01]  /*2310*/  UMOV UR4, 0xff0000 ;  /* 0x00ff000000047882 */ /* 0x000fe20000000000 */
[----:B------:R-:W-:Y:S01]  /*2320*/  UMOV UR12, UR36 ;  /* 0x00000024000c7c82 */ /* 0x000fe20008000000 */
[----:B------:R-:W-:Y:S01]  /*2330*/  UMOV UR9, UR17 ;  /* 0x0000001100097c82 */ /* 0x000fe20008000000 */
[----:B------:R-:W-:Y:S01]  /*2340*/  UMOV UR10, UR18 ;  /* 0x00000012000a7c82 */ /* 0x000fe20008000000 */
[----:B------:R-:W-:Y:S01]  /*2350*/  UTMALDG.3D [UR16], [UR14], desc[UR30] ;  /* 0x00001e100e0075b4 */ /* 0x000fe20008011000 */
[----:B------:R1:W-:Y:S02]  /*2360*/  UTMALDG.3D.MULTICAST [UR8], [UR22], UR4, desc[UR30] ;  /* 0x00001e08160073b4 */ /* 0x0003e40008011804 */
[----:B-1----:R-:W-:Y:S01]  /*2370*/  UMOV UR4, UR5 ;  /* 0x0000000500047c82 */ /* 0x002fe20008000000 */
[----:B------:R-:W-:Y:S05]  /*2380*/  BRA.U UP0, `(.L_x_39) ;  /* 0xfffffffd00487547 */ /* 0x000fea000b83ffff */
.L_x_33:
[C---:B------:R-:W-:Y:S01]  /*2390*/  LEA R3, R11.reuse, UR6, 0x3 ;  /* 0x000000060b037c11 */ /* 0x040fe2000f8e18ff */
[----:B------:R-:W-:Y:S01]  /*23a0*/  NOP ;  /* 0x0000000000007918 */ /* 0x000fe20000000000 */
[----:B-1-3--:R-:W-:Y:S02]  /*23b0*/  SHF.L.U32 R0, R10, 0x1f, RZ ;  /* 0x0000001f0a007819 */ /* 0x00afe400000006ff */
[----:B------:R-:W-:Y:S02]  /*23c0*/  LEA R4, R11, UR6, 0x4 ;  /* 0x000000060b047c11 */ /* 0x000fe4000f8e20ff */
[----:B--2-4-:R-:W1:Y:S02]  /*23d0*/  SYNCS.PHASECHK.TRANS64.TRYWAIT P0, [R3+URZ+0x1d0], R0 ;  /* 0x0001d000030075a7 */ /* 0x014e6400080011ff */
[----:B-1----:R-:W-:Y:S05]  /*23e0*/  @!P0 BRA `(.L_x_40) ;  /* 0x0000005400888947 */ /* 0x002fea0003800000 */
.L_x_129:
[----:B------:R-:W2:Y:S01]  /*23f0*/  LDS.128 R4, [R4+0x260] ;  /* 0x0002600004047984 */ /* 0x000ea20000000c00 */
[----:B------:R-:W-:Y:S01]  /*2400*/  UISETP.GE.AND UP0, UPT, UR42, 0x1, UPT ;  /* 0x000000012a00788c */ /* 0x000fe2000bf06270 */
[----:B------:R-:W-:Y:S01]  /*2410*/  @!PT LDS RZ, [RZ] ;  /* 0x00000000fffff984 */ /* 0x000fe20000000800 */
[----:B------:R-:W-:Y:S01]  /*2420*/  @!PT LDS RZ, [RZ] ;  /* 0x00000000fffff984 */ /* 0x000fe20000000800 */
[----:B------:R-:W-:Y:S01]  /*2430*/  @!PT LDS RZ, [RZ] ;  /* 0x00000000fffff984 */ /* 0x000fe20000000800 */
[----:B------:R-:W-:Y:S01]  /*2440*/  @!PT LDS RZ, [RZ] ;  /* 0x00000000fffff984 */ /* 0x000fe20000000800 */
[----:B------:R3:W-:Y:S06]  /*2450*/  MEMBAR.ALL.CTA ;  /* 0x0000000000007992 */ /* 0x0007ec0000008000 */
[----:B---3--:R-:W3:Y:S01]  /*2460*/  FENCE.VIEW.ASYNC.S ;  /* 0x00000000000073c6 */ /* 0x008ee20000000000 */
[----:B--2---:R-:W-:-:S13]  /*2470*/  LOP3.LUT P0, RZ, R6, 0x1, RZ, 0xc0, !PT ;  /* 0x0000000106ff7812 */ /* 0x004fda000780c0ff */
[----:B---3--:R-:W-:Y:S01]  /*2480*/  VOTEU.ANY UP1, P0 ;  /* 0x0000000000ff7886 */ /* 0x008fe20000020100 */
[----:B------:R-:W-:-:S13]  /*2490*/  PLOP3.LUT P0, PT, PT, PT, UP1, 0x80, 0x8 ;  /* 0x000000000008781c */ /* 0x000fda0003f0f018 */
[----:B-1----:R-:W-:Y:S02]  /*24a0*/  @P0 LOP3.LUT R0, R5, 0xffff, RZ, 0xc0, !PT ;  /* 0x0000ffff05000812 */ /* 0x002fe400078ec0ff */
[----:B------:R-:W-:Y:S02]  /*24b0*/  @P0 MOV R2, R4 ;  /* 0x0000000400020202 */ /* 0x000fe40000000f00 */
[----:B------:R-:W-:Y:S01]  /*24c0*/  @P0 R2UR UR7, R0 ;  /* 0x00000000000702ca */ /* 0x000fe200000e0000 */
[----:B------:R-:W-:Y:S01]  /*24d0*/  VIADD R0, R3, 0x1e0 ;  /* 0x000001e003007836 */ /* 0x000fe20000000000 */
[----:B------:R-:W-:Y:S02]  /*24e0*/  @P0 SHF.R.U32.HI R4, RZ, 0x10, R5 ;  /* 0x00000010ff040819 */ /* 0x000fe40000011605 */
[----:B------:R-:W-:Y:S02]  /*24f0*/  @P0 R2UR UR8, R2 ;  /* 0x00000000020802ca */ /* 0x000fe400000e0000 */
[----:B------:R-:W-:-:S02]  /*2500*/  PRMT R0, RZ, 0x654, R0 ;  /* 0x00000654ff007816 */ /* 0x000fc40000000000 */
[----:B------:R-:W-:Y:S02]  /*2510*/  @P0 R2UR UR4, R4 ;  /* 0x00000000040402ca */ /* 0x000fe400000e0000 */
[----:B------:R1:W-:Y:S03]  /*2520*/  SYNCS.ARRIVE.TRANS64.RED.A1T0 RZ, [R0+URZ], RZ ;  /* 0x000000ff00ff79a7 */ /* 0x0003e600081004ff */
[----:B------:R-:W-:-:S04]  /*2530*/  @UP1 UMOV UR27, UR7 ;  /* 0x00000007001b1c82 */ /* 0x000fc80008000000 */
[----:B------:R-:W-:-:S04]  /*2540*/  @UP1 UMOV UR37, UR8 ;  /* 0x0000000800251c82 */ /* 0x000fc80008000000 */
[----:B------:R-:W-:Y:S01]  /*2550*/  @UP1 UMOV UR36, UR4 ;  /* 0x0000000400241c82 */ /* 0x000fe20008000000 */
[----:B------:R-:W-:Y:S05]  /*2560*/  BRA.U !UP0, `(.L_x_41) ;  /* 0x0000000108d47547 */ /* 0x000fea000b800000 */
[----:B------:R-:W2:Y:S01]  /*2570*/  LDCU.128 UR12, c[0x0][0xb10] ;  /* 0x00016200ff0c77ac */ /* 0x000ea20008000c00 */
[----:B------:R-:W3:Y:S01]  /*2580*/  LDCU UR26, c[0x0][0xb20] ;  /* 0x00016400ff1a77ac */ /* 0x000ee20008000800 */
[----:B------:R-:W4:Y:S01]  /*2590*/  LDCU UR20, c[0x0][0xb0c] ;  /* 0x00016180ff1477ac */ /* 0x000f220008000800 */
[----:B------:R-:W1:Y:S01]  /*25a0*/  LDCU.64 UR10, c[0x0][0xb28] ;  /* 0x00016500ff0a77ac */ /* 0x000e620008000a00 */
[----:B------:R-:W-:Y:S02]  /*25b0*/  UISETP.NE.AND UP3, UPT, UR42, 0x1, UPT ;  /* 0x000000012a00788c */ /* 0x000fe4000bf65270 */
[----:B--2---:R-:W-:Y:S02]  /*25c0*/  UIMAD.WIDE.U32 UR16, UR38, UR15, URZ ;  /* 0x0000000f261072a5 */ /* 0x004fe4000f8e00ff */
[----:B------:R-:W-:Y:S02]  /*25d0*/  UIMAD.WIDE.U32 UR8, UR39, UR12, URZ ;  /* 0x0000000c270872a5 */ /* 0x000fe4000f8e00ff */
[----:B------:R-:W-:-:S02]  /*25e0*/  UISETP.NE.AND UP0, UPT, UR14, 0x1, UPT ;  /* 0x000000010e00788c */ /* 0x000fc4000bf05270 */
[----:B------:R-:W-:Y:S01]  /*25f0*/  UIMAD.WIDE.U32 UR22, UR27, UR15, URZ ;  /* 0x0000000f1b1672a5 */ /* 0x000fe2000f8e00ff */
[----:B------:R-:W-:Y:S02]  /*2600*/  UMOV UR16, UR17 ;  /* 0x0000001100107c82 */ /* 0x000fe40008000000 */
[----:B------:R-:W-:Y:S01]  /*2610*/  UMOV UR8, UR9 ;  /* 0x0000000900087c82 */ /* 0x000fe20008000000 */
[----:B---3--:R-:W-:Y:S02]  /*2620*/  USHF.R.U32.HI UR16, URZ, UR26, UR16 ;  /* 0x0000001aff107299 */ /* 0x008fe40008011610 */
[----:B----4-:R-:W-:Y:S02]  /*2630*/  UISETP.NE.AND UP2, UPT, UR20, 0x1, UPT ;  /* 0x000000011400788c */ /* 0x010fe4000bf45270 */
[----:B------:R-:W-:Y:S02]  /*2640*/  USHF.R.U32.HI UR8, URZ, UR13, UR8 ;  /* 0x0000000dff087299 */ /* 0x000fe40008011608 */
[----:B------:R-:W-:-:S02]  /*2650*/  USEL UR7, UR38, UR16, !UP0 ;  /* 0x0000001026077287 */ /* 0x000fc4000c000000 */
[----:B------:R-:W-:Y:S02]  /*2660*/  USEL UR8, UR39, UR8, !UP2 ;  /* 0x0000000827087287 */ /* 0x000fe4000d000000 */
[----:B-1----:R-:W-:Y:S01]  /*2670*/  UIMAD.WIDE.U32 UR16, UR7, UR10, URZ ;  /* 0x0000000a071072a5 */ /* 0x002fe2000f8e00ff */
[----:B------:R-:W-:Y:S01]  /*2680*/  UMOV UR4, UR23 ;  /* 0x0000001700047c82 */ /* 0x000fe20008000000 */
[----:B------:R-:W-:Y:S02]  /*2690*/  UIMAD.WIDE.U32 UR18, UR37, UR12, URZ ;  /* 0x0000000c251272a5 */ /* 0x000fe4000f8e00ff */
[----:B------:R-:W-:-:S03]  /*26a0*/  UIMAD.WIDE.U32 UR22, UR8, UR10, URZ ;  /* 0x0000000a081672a5 */ /* 0x000fc6000f8e00ff */
[----:B------:R-:W-:Y:S01]  /*26b0*/  UMOV UR16, UR17 ;  /* 0x0000001100107c82 */ /* 0x000fe20008000000 */
[----:B------:R-:W-:Y:S02]  /*26c0*/  USHF.R.U32.HI UR4, URZ, UR26, UR4 ;  /* 0x0000001aff047299 */ /* 0x000fe40008011604 */
[----:B------:R-:W-:Y:S01]  /*26d0*/  @UP3 USHF.R.U32.HI UR7, URZ, UR11, UR16 ;  /* 0x0000000bff073299 */ /* 0x000fe20008011610 */
[----:B------:R-:W-:Y:S01]  /*26e0*/  UMOV UR18, UR19 ;  /* 0x0000001300127c82 */ /* 0x000fe20008000000 */
[----:B------:R-:W-:Y:S01]  /*26f0*/  UMOV UR22, UR23 ;  /* 0x0000001700167c82 */ /* 0x000fe20008000000 */
[----:B------:R-:W-:Y:S02]  /*2700*/  USHF.R.U32.HI UR13, URZ, UR13, UR18 ;  /* 0x0000000dff0d7299 */ /* 0x000fe40008011612 */
[----:B------:R-:W-:Y:S02]  /*2710*/  USEL UR4, UR27, UR4, !UP0 ;  /* 0x000000041b047287 */ /* 0x000fe4000c000000 */
[----:B------:R-:W-:-:S02]  /*2720*/  @UP3 USHF.R.U32.HI UR8, URZ, UR11, UR22 ;  /* 0x0000000bff083299 */ /* 0x000fc40008011616 */
[----:B------:R-:W-:Y:S02]  /*2730*/  UIMAD UR9, UR42, UR7, URZ ;  /* 0x000000072a0972a4 */ /* 0x000fe4000f8e02ff */
[----:B------:R-:W-:Y:S02]  /*2740*/  USEL UR7, UR37, UR13, !UP2 ;  /* 0x0000000d25077287 */ /* 0x000fe4000d000000 */
[----:B------:R-:W-:Y:S02]  /*2750*/  UIMAD UR12, UR42, UR8, URZ ;  /* 0x000000082a0c72a4 */ /* 0x000fe4000f8e02ff */
[----:B------:R-:W-:Y:S02]  /*2760*/  UISETP.GE.AND UP0, UPT, UR4, UR9, UPT ;  /* 0x000000090400728c */ /* 0x000fe4000bf06270 */
[----:B------:R-:W-:Y:S02]  /*2770*/  UIMAD.WIDE.U32 UR16, UR4, UR10, URZ ;  /* 0x0000000a041072a5 */ /* 0x000fe4000f8e00ff */
[----:B------:R-:W-:-:S02]  /*2780*/  UISETP.GE.OR UP0, UPT, UR7, UR12, UP0 ;  /* 0x0000000c0700728c */ /* 0x000fc40008706670 */
[----:B------:R-:W-:Y:S02]  /*2790*/  UIMAD.WIDE.U32 UR12, UR7, UR10, URZ ;  /* 0x0000000a070c72a5 */ /* 0x000fe4000f8e00ff */
[----:B------:R-:W-:Y:S01]  /*27a0*/  UIADD3 UR15, UPT, UPT, -UR4, URZ, URZ ;  /* 0x000000ff040f7290 */ /* 0x000fe2000fffe1ff */
[----:B------:R-:W-:Y:S01]  /*27b0*/  UMOV UR10, UR17 ;  /* 0x00000011000a7c82 */ /* 0x000fe20008000000 */
[----:B------:R-:W-:Y:S02]  /*27c0*/  UIADD3 UR12, UPT, UPT, -UR7, URZ, URZ ;  /* 0x000000ff070c7290 */ /* 0x000fe4000fffe1ff */
[----:B------:R-:W-:-:S03]  /*27d0*/  USHF.R.U32.HI UR10, URZ, UR11, UR10 ;  /* 0x0000000bff0a7299 */ /* 0x000fc6000801160a */
[----:B------:R-:W-:Y:S01]  /*27e0*/  @!UP0 UMOV UR9, UR13 ;  /* 0x0000000d00098c82 */ /* 0x000fe20008000000 */
[----:B------:R-:W-:Y:S02]  /*27f0*/  UIMAD UR15, UR14, UR15, UR27 ;  /* 0x0000000f0e0f72a4 */ /* 0x000fe4000f8e021b */
[----:B------:R-:W-:Y:S02]  /*2800*/  USEL UR10, UR4, UR10, !UP3 ;  /* 0x0000000a040a7287 */ /* 0x000fe4000d800000 */
[----:B------:R-:W-:Y:S02]  /*2810*/  @!UP0 USHF.R.U32.HI UR9, URZ, UR11, UR9 ;  /* 0x0000000bff098299 */ /* 0x000fe40008011609 */
[----:B------:R-:W-:Y:S02]  /*2820*/  UIADD3 UR11, UPT, UPT, -UR10, URZ, URZ ;  /* 0x000000ff0a0b7290 */ /* 0x000fe4000fffe1ff */
[----:B------:R-:W-:Y:S02]  /*2830*/  @!UP0 USEL UR9, UR7, UR9, !UP3 ;  /* 0x0000000907098287 */ /* 0x000fe4000d800000 */
[----:B------:R-:W-:-:S02]  /*2840*/  UIMAD UR11, UR42, UR11, UR4 ;  /* 0x0000000b2a0b72a4 */ /* 0x000fc4000f8e0204 */
[----:B------:R-:W-:Y:S02]  /*2850*/  @!UP0 UIADD3 UR10, UPT, UPT, UR10, -UR9, URZ ;  /* 0x800000090a0a8290 */ /* 0x000fe4000fffe0ff */
[----:B------:R-:W-:Y:S02]  /*2860*/  @!UP0 UIMAD UR9, UR11, UR8, UR9 ;  /* 0x000000080b0982a4 */ /* 0x000fe4000f8e0209 */
[----:B------:R-:W-:Y:S02]  /*2870*/  @!UP0 UIMAD UR4, UR42, UR10, UR7 ;  /* 0x0000000a2a0482a4 */ /* 0x000fe4000f8e0207 */
[----:B------:R-:W-:Y:S02]  /*2880*/  UIMAD UR8, UR20, UR12, UR37 ;  /* 0x0000000c140872a4 */ /* 0x000fe4000f8e0225 */
[----:B------:R-:W-:Y:S01]  /*2890*/  UIMAD UR27, UR4, UR14, UR15 ;  /* 0x0000000e041b72a4 */ /* 0x000fe2000f8e020f */
[----:B------:R-:W-:Y:S02]  /*28a0*/  @!UP0 UMOV UR7, UR9 ;  /* 0x0000000900078c82 */ /* 0x000fe40008000000 */
[----:B------:R-:W-:-:S12]  /*28b0*/  UIMAD UR37, UR7, UR20, UR8 ;  /* 0x00000014072572a4 */ /* 0x000fd8000f8e0208 */
.L_x_41:
[----:B------:R-:W2:Y:S02]  /*28c0*/  LDCU UR4, c[0x0][0xb30] ;  /* 0x00016600ff0477ac */ /* 0x000ea40008000800 */
[----:B--2---:R-:W-:-:S09]  /*28d0*/  UISETP.NE.AND UP0, UPT, UR4, 0x1, UPT ;  /* 0x000000010400788c */ /* 0x004fd2000bf05270 */
[----:B------:R-:W-:Y:S05]  /*28e0*/  BRA.U UP0, `(.L_x_42) ;  /* 0x0000000100447547 */ /* 0x000fea000b800000 */
[----:B------:R-:W2:Y:S01]  /*28f0*/  LDCU.128 UR12, c[0x0][0xb10] ;  /* 0x00016200ff0c77ac */ /* 0x000ea20008000c00 */
[----:B------:R-:W3:Y:S01]  /*2900*/  LDCU UR16, c[0x0][0xb0c] ;  /* 0x00016180ff1077ac */ /* 0x000ee20008000800 */
[----:B------:R-:W4:Y:S01]  /*2910*/  LDCU UR17, c[0x0][0xb20] ;  /* 0x00016400ff1177ac */ /* 0x000f220008000800 */
[----:B--2---:R-:W-:Y:S02]  /*2920*/  UIMAD.WIDE.U32 UR10, UR37, UR12, URZ ;  /* 0x0000000c250a72a5 */ /* 0x004fe4000f8e00ff */
[----:B------:R-:W-:Y:S02]  /*2930*/  UIMAD.WIDE.U32 UR8, UR27, UR15, URZ ;  /* 0x0000000f1b0872a5 */ /* 0x000fe4000f8e00ff */
[----:B---3--:R-:W-:Y:S02]  /*2940*/  UISETP.NE.AND UP2, UPT, UR16, 0x1, UPT ;  /* 0x000000011000788c */ /* 0x008fe4000bf45270 */
[----:B------:R-:W-:Y:S01]  /*2950*/  UISETP.NE.AND UP0, UPT, UR14, 0x1, UPT ;  /* 0x000000010e00788c */ /* 0x000fe2000bf05270 */
[----:B------:R-:W-:-:S02]  /*2960*/  UMOV UR7, UR11 ;  /* 0x0000000b00077c82 */ /* 0x000fc40008000000 */
[----:B------:R-:W-:Y:S01]  /*2970*/  UMOV UR4, UR9 ;  /* 0x0000000900047c82 */ /* 0x000fe20008000000 */
[----:B------:R-:W-:Y:S02]  /*2980*/  USHF.R.U32.HI UR7, URZ, UR13, UR7 ;  /* 0x0000000dff077299 */ /* 0x000fe40008011607 */
[----:B----4-:R-:W-:Y:S02]  /*2990*/  USHF.R.U32.HI UR4, URZ, UR17, UR4 ;  /* 0x00000011ff047299 */ /* 0x010fe40008011604 */
[----:B------:R-:W-:Y:S02]  /*29a0*/  USEL UR7, UR37, UR7, !UP2 ;  /* 0x0000000725077287 */ /* 0x000fe4000d000000 */
[----:B------:R-:W-:-:S04]  /*29b0*/  USEL UR4, UR27, UR4, !UP0 ;  /* 0x000000041b047287 */ /* 0x000fc8000c000000 */
[----:B------:R-:W-:Y:S02]  /*29c0*/  UIADD3 UR8, UPT, UPT, UR7, -UR4, URZ ;  /* 0x8000000407087290 */ /* 0x000fe4000fffe0ff */
[----:B------:R-:W-:Y:S02]  /*29d0*/  UIADD3 UR4, UPT, UPT, -UR7, UR4, URZ ;  /* 0x0000000407047290 */ /* 0x000fe4000fffe1ff */
[----:B------:R-:W-:Y:S02]  /*29e0*/  UIMAD UR27, UR8, UR14, UR27 ;  /* 0x0000000e081b72a4 */ /* 0x000fe4000f8e021b */
[----:B------:R-:W-:-:S12]  /*29f0*/  UIMAD UR37, UR4, UR16, UR37 ;  /* 0x00000010042572a4 */ /* 0x000fd8000f8e0225 */
.L_x_42:
[----:B------:R-:W-:Y:S01]  /*2a00*/  VIADD R11, R11, 0x1 ;  /* 0x000000010b0b7836 */ /* 0x000fe20000000000 */
[----:B------:R-:W-:Y:S01]  /*2a10*/  PLOP3.LUT P1, PT, PT, PT, PT, 0x80, 0x8 ;  /* 0x000000000008781c */ /* 0x000fe20003f2f070 */
[----:B------:R-:W-:Y:S02]  /*2a20*/  UIADD3 UR46, UPT, UPT, UR37, UR57, URZ ;  /* 0x00000039252e7290 */ /* 0x000fe4000fffe0ff */
[----:B------:R-:W-:Y:S01]  /*2a30*/  UIADD3 UR45, UPT, UPT, UR27, UR60, URZ ;  /* 0x0000003c1b2d7290 */ /* 0x000fe2000fffe0ff */
[----:B------:R-:W-:-:S04]  /*2a40*/  ISETP.NE.AND P0, PT, R11, 0x2, PT ;  /* 0x000000020b00780c */ /* 0x000fc80003f05270 */
[----:B-1----:R-:W-:Y:S02]  /*2a50*/  SEL R0, RZ, 0x1, P0 ;  /* 0x00000001ff007807 */ /* 0x002fe40000000000 */
[----:B------:R-:W-:Y:S02]  /*2a60*/  SEL R11, R11, RZ, P0 ;  /* 0x000000ff0b0b7207 */ /* 0x000fe40000000000 */
[----:B------:R-:W-:Y:S01]  /*2a70*/  LOP3.LUT R10, R10, R0, RZ, 0x3c, !PT ;  /* 0x000000000a0a7212 */ /* 0x000fe200078e3cff */
[----:B------:R-:W-:Y:S06]  /*2a80*/  BRA.U UP1, `(.L_x_43) ;  /* 0xfffffff101447547 */ /* 0x000fec000b83ffff */
[----:B------:R-:W-:Y:S01]  /*2a90*/  UIADD3 UR7, UPT, UPT, UR6, 0xd8, URZ ;  /* 0x000000d806077890 */ /* 0x000fe2000fffe0ff */
[----:B------:R-:W-:-:S03]  /*2aa0*/  SHF.L.U32 R2, R12, 0x1f, RZ ;  /* 0x0000001f0c027819 */ /* 0x000fc600000006ff */
[----:B------:R-:W-:-:S09]  /*2ab0*/  ULEA UR4, UR5, UR7, 0x3 ;  /* 0x0000000705047291 */ /* 0x000fd2000f8e18ff */
[----:B------:R-:W1:Y:S02]  /*2ac0*/  SYNCS.PHASECHK.TRANS64.TRYWAIT P0, [UR4], R2 ;  /* 0x00000002ff0075a7 */ /* 0x000e640008001104 */
[----:B-1----:R-:W-:Y:S05]  /*2ad0*/  @!P0 BRA `(.L_x_44) ;  /* 0x0000004c00e08947 */ /* 0x002fea0003800000 */
.L_x_131:
[----:B------:R-:W-:-:S04]  /*2ae0*/  UIADD3 UR4, UPT, UPT, UR5, 0x1, URZ ;  /* 0x0000000105047890 */ /* 0x000fc8000fffe0ff */
[----:B------:R-:W-:-:S04]  /*2af0*/  UISETP.NE.AND UP0, UPT, UR4, 0x1b, UPT ;  /* 0x0000001b0400788c */ /* 0x000fc8000bf05270 */
[----:B------:R-:W-:Y:S02]  /*2b00*/  USEL UR6, URZ, 0x1, UP0 ;  /* 0x00000001ff067887 */ /* 0x000fe40008000000 */
[----:B------:R-:W-:-:S04]  /*2b10*/  USEL UR4, UR4, URZ, UP0 ;  /* 0x000000ff04047287 */ /* 0x000fc80008000000 */
[----:B------:R-:W-:Y:S01]  /*2b20*/  ULEA UR5, UR4, UR7, 0x3 ;  /* 0x0000000704057291 */ /* 0x000fe2000f8e18ff */
[----:B-1----:R-:W-:-:S04]  /*2b30*/  LOP3.LUT R2, R12, UR6, RZ, 0x3c, !PT ;  /* 0x000000060c027c12 */ /* 0x002fc8000f8e3cff */
[----:B------:R-:W-:-:S04]  /*2b40*/  SHF.L.U32 R3, R2, 0x1f, RZ ;  /* 0x0000001f02037819 */ /* 0x000fc800000006ff */
[----:B------:R-:W1:Y:S02]  /*2b50*/  SYNCS.PHASECHK.TRANS64.TRYWAIT P0, [UR5], R3 ;  /* 0x00000003ff0075a7 */ /* 0x000e640008001105 */
[----:B-1----:R-:W-:Y:S05]  /*2b60*/  @!P0 BRA `(.L_x_45) ;  /* 0x0000004c00d48947 */ /* 0x002fea0003800000 */
.L_x_133:
[----:B------:R-:W-:-:S04]  /*2b70*/  UIADD3 UR4, UPT, UPT, UR4, 0x1, URZ ;  /* 0x0000000104047890 */ /* 0x000fc8000fffe0ff */
[----:B------:R-:W-:-:S04]  /*2b80*/  UISETP.NE.AND UP0, UPT, UR4, 0x1b, UPT ;  /* 0x0000001b0400788c */ /* 0x000fc8000bf05270 */
[----:B------:R-:W-:Y:S02]  /*2b90*/  USEL UR6, URZ, 0x1, UP0 ;  /* 0x00000001ff067887 */ /* 0x000fe40008000000 */
[----:B------:R-:W-:-:S04]  /*2ba0*/  USEL UR4, UR4, URZ, UP0 ;  /* 0x000000ff04047287 */ /* 0x000fc80008000000 */
[----:B------:R-:W-:Y:S01]  /*2bb0*/  ULEA UR5, UR4, UR7, 0x3 ;  /* 0x0000000704057291 */ /* 0x000fe2000f8e18ff */
[----:B------:R-:W-:-:S04]  /*2bc0*/  LOP3.LUT R2, R2, UR6, RZ, 0x3c, !PT ;  /* 0x0000000602027c12 */ /* 0x000fc8000f8e3cff */
[----:B-1----:R-:W-:-:S04]  /*2bd0*/  SHF.L.U32 R3, R2, 0x1f, RZ ;  /* 0x0000001f02037819 */ /* 0x002fc800000006ff */
[----:B------:R-:W1:Y:S02]  /*2be0*/  SYNCS.PHASECHK.TRANS64.TRYWAIT P0, [UR5], R3 ;  /* 0x00000003ff0075a7 */ /* 0x000e640008001105 */
[----:B-1----:R-:W-:Y:S05]  /*2bf0*/  @!P0 BRA `(.L_x_46) ;  /* 0x0000004c00c88947 */ /* 0x002fea0003800000 */
.L_x_135:
        /* <DEDUP_REMOVED lines=9> */
.L_x_137:
        /* <DEDUP_REMOVED lines=9> */
.L_x_139:
        /* <DEDUP_REMOVED lines=9> */
.L_x_141:
        /* <DEDUP_REMOVED lines=9> */
.L_x_143:
        /* <DEDUP_REMOVED lines=9> */
.L_x_145:
        /* <DEDUP_REMOVED lines=9> */
.L_x_147:
        /* <DEDUP_REMOVED lines=9> */
.L_x_149:
        /* <DEDUP_REMOVED lines=9> */
.L_x_151:
        /* <DEDUP_REMOVED lines=9> */
.L_x_153:
        /* <DEDUP_REMOVED lines=9> */
.L_x_155:
        /* <DEDUP_REMOVED lines=9> */
.L_x_157:
        /* <DEDUP_REMOVED lines=9> */
.L_x_159:
        /* <DEDUP_REMOVED lines=9> */
.L_x_161:
        /* <DEDUP_REMOVED lines=9> */
.L_x_163:
        /* <DEDUP_REMOVED lines=9> */
.L_x_165:
        /* <DEDUP_REMOVED lines=9> */
.L_x_167:
        /* <DEDUP_REMOVED lines=9> */
.L_x_169:
        /* <DEDUP_REMOVED lines=9> */
.L_x_171:
        /* <DEDUP_REMOVED lines=9> */
.L_x_173:
        /* <DEDUP_REMOVED lines=9> */
.L_x_175:
        /* <DEDUP_REMOVED lines=9> */
.L_x_177:
        /* <DEDUP_REMOVED lines=9> */
.L_x_179:
        /* <DEDUP_REMOVED lines=9> */
.L_x_181:
[----:B------:R-:W-:-:S04]  /*38f0*/  UIADD3 UR4, UPT, UPT, UR4, 0x1, URZ ;  /* 0x0000000104047890 */ /* 0x000fc8000fffe0ff */
[----:B------:R-:W-:-:S04]  /*3900*/  UISETP.NE.AND UP0, UPT, UR4, 0x1b, UPT ;  /* 0x0000001b0400788c */ /* 0x000fc8000bf05270 */
[----:B------:R-:W-:Y:S02]  /*3910*/  USEL UR5, URZ, 0x1, UP0 ;  /* 0x00000001ff057887 */ /* 0x000fe40008000000 */
[----:B------:R-:W-:-:S04]  /*3920*/  USEL UR4, UR4, URZ, UP0 ;  /* 0x000000ff04047287 */ /* 0x000fc80008000000 */
[----:B------:R-:W-:Y:S01]  /*3930*/  ULEA UR4, UR4, UR7, 0x3 ;  /* 0x0000000704047291 */ /* 0x000fe2000f8e18ff */
[----:B------:R-:W-:-:S04]  /*3940*/  LOP3.LUT R2, R2, UR5, RZ, 0x3c, !PT ;  /* 0x0000000502027c12 */ /* 0x000fc8000f8e3cff */
[----:B------:R-:W-:Y:S01]  /*3950*/  SHF.L.U32 R2, R2, 0x1f, RZ ;  /* 0x0000001f02027819 */ /* 0x000fe200000006ff */
[----:B-1----:R-:W-:-:S07]  /*3960*/  IMAD.U32 R0, RZ, RZ, UR4 ;  /* 0x00000004ff007e24 */ /* 0x002fce000f8e00ff */
.L_x_70:
[----:B-1----:R1:W2:Y:S02]  /*3970*/  SYNCS.PHASECHK.TRANS64.TRYWAIT P0, [R0+URZ], R2 ;  /* 0x00000002000075a7 */ /* 0x0022a400080011ff */
[----:B--2---:R-:W-:Y:S05]  /*3980*/  @!P0 NANOSLEEP.SYNCS 0x989680 ;  /* 0x009896800000895d */ /* 0x004fea0003900000 */
[----:B------:R-:W2:Y:S02]  /*3990*/  @!P0 SYNCS.PHASECHK.TRANS64 P0, [R0+URZ], R2 ;  /* 0x00000002000085a7 */ /* 0x000ea400080010ff */
[----:B--2---:R-:W-:Y:S05]  /*39a0*/  @P0 EXIT ;  /* 0x000000000000094d */ /* 0x004fea0003800000 */
[----:B------:R-:W-:Y:S05]  /*39b0*/  BRA `(.L_x_70) ;  /* 0xfffffffc00ec7947 */ /* 0x000fea000383ffff */
.L_x_23:
[----:B------:R-:W-:-:S04]  /*39c0*/  UISETP.NE.AND UP0, UPT, UR52, URZ, UPT ;  /* 0x000000ff3400728c */ /* 0x000fc8000bf05270 */
[----:B------:R-:W-:-:S09]  /*39d0*/  UISETP.NE.OR UP0, UPT, UR18, 0x1, UP0 ;  /* 0x000000011200788c */ /* 0x000fd20008705670 */
[----:B------:R-:W-:Y:S05]  /*39e0*/  BRA.U UP0, `(.L_x_71) ;  /* 0x0000000500487547 */ /* 0x000fea000b800000 */
[----:B------:R-:W-:Y:S01]  /*39f0*/  ISETP.GE.U32.AND P2, PT, R0, 0x8, PT ;  /* 0x000000080000780c */ /* 0x000fe20003f46070 */
[----:B------:R-:W-:Y:S01]  /*3a00*/  IMAD.MOV.U32 R12, RZ, RZ, 0x1 ;  /* 0x00000001ff0c7424 */ /* 0x000fe200078e00ff */
[----:B------:R-:W-:Y:S02]  /*3a10*/  CS2R R10, SRZ ;  /* 0x00000000000a7805 */ /* 0x000fe4000001ff00 */
[----:B------:R-:W-:Y:S01]  /*3a20*/  CS2R R8, SRZ ;  /* 0x0000000000087805 */ /* 0x000fe2000001ff00 */
[----:B------:R-:W-:Y:S01]  /*3a30*/  UMOV UR6, 0x400 ;  /* 0x0000040000067882 */ /* 0x000fe20000000000 */
[----:B------:R-:W-:Y:S01]  /*3a40*/  UMOV UR5, URZ ;  /* 0x000000ff00057c82 */ /* 0x000fe20008000000 */
[----:B------:R-:W-:-:S12]  /*3a50*/  ULEA UR6, UR52, UR6, 0x18 ;  /* 0x0000000634067291 */ /* 0x000fd8000f8ec0ff */
.L_x_75:
[----:B------:R-:W-:Y:S02]  /*3a60*/  LEA R2, R8, UR6, 0x3 ;  /* 0x0000000608027c11 */ /* 0x000fe4000f8e18ff */
[----:B------:R-:W-:-:S03]  /*3a70*/  SHF.L.U32 R4, R9, 0x1f, RZ ;  /* 0x0000001f09047819 */ /* 0x000fc600000006ff */
[----:B------:R-:W-:Y:S01]  /*3a80*/  VIADD R5, R2, 0x240 ;  /* 0x0000024002057836 */ /* 0x000fe20000000000 */
[----:B------:R-:W2:Y:S02]  /*3a90*/  SYNCS.PHASECHK.TRANS64.TRYWAIT P0, [R2+URZ+0x230], R4 ;  /* 0x00023004020075a7 */ /* 0x000ea400080011ff */
[----:B--2---:R-:W-:Y:S05]  /*3aa0*/  @!P0 BRA `(.L_x_72) ;  /* 0x00000048005c8947 */ /* 0x004fea0003800000 */
.L_x_182:
[----:B------:R-:W-:Y:S01]  /*3ab0*/  ULEA UR4, UR5, UR6, 0x3 ;  /* 0x0000000605047291 */ /* 0x000fe2000f8e18ff */
[----:B--2---:R-:W-:Y:S01]  /*3ac0*/  PRMT R2, RZ, 0x654, R5 ;  /* 0x00000654ff027816 */ /* 0x004fe20000000005 */
[----:B------:R-:W-:Y:S01]  /*3ad0*/  @!P2 IMAD.MOV.U32 R4, RZ, RZ, 0x10 ;  /* 0x00000010ff04a424 */ /* 0x000fe200078e00ff */
[----:B------:R-:W-:Y:S01]  /*3ae0*/  SHF.L.U32 R5, R12, 0x1f, RZ ;  /* 0x0000001f0c057819 */ /* 0x000fe200000006ff */
[----:B------:R-:W-:Y:S01]  /*3af0*/  UIADD3 UR7, UPT, UPT, UR4, 0x1d0, URZ ;  /* 0x000001d004077890 */ /* 0x000fe2000fffe0ff */
[----:B------:R2:W-:Y:S05]  /*3b00*/  SYNCS.ARRIVE.TRANS64.RED.A1T0 RZ, [R2+URZ], RZ ;  /* 0x000000ff02ff79a7 */ /* 0x0005ea00081004ff */
[----:B------:R-:W-:Y:S01]  /*3b10*/  IMAD.U32 R6, RZ, RZ, UR7 ;  /* 0x00000007ff067e24 */ /* 0x000fe2000f8e00ff */
[----:B------:R-:W3:Y:S04]  /*3b20*/  SYNCS.PHASECHK.TRANS64.TRYWAIT P0, [UR4+0x1e0], R5 ;  /* 0x0001e005ff0075a7 */ /* 0x000ee80008001104 */
[----:B------:R-:W-:Y:S01]  /*3b30*/  PRMT R6, R0, 0x654, R6 ;  /* 0x0000065400067816 */ /* 0x000fe20000000006 */
[----:B--23--:R-:W-:Y:S06]  /*3b40*/  @!P0 BRA `(.L_x_73) ;  /* 0x0000004800488947 */ /* 0x00cfec0003800000 */
.L_x_184:
[----:B------:R-:W-:Y:S01]  /*3b50*/  ULEA UR8, UR5, UR6, 0x4 ;  /* 0x0000000605087291 */ /* 0x000fe2000f8e20ff */
[----:B------:R-:W-:Y:S01]  /*3b60*/  SEL R3, R6, R3, !P2 ;  /* 0x0000000306037207 */ /* 0x000fe20005000000 */
[----:B------:R-:W-:Y:S01]  /*3b70*/  UIADD3 UR9, UPT, UPT, UR4, 0x1d0, URZ ;  /* 0x000001d004097890 */ /* 0x000fe2000fffe0ff */
[----:B--2---:R-:W-:Y:S01]  /*3b80*/  LEA R2, R11, UR6, 0x3 ;  /* 0x000000060b027c11 */ /* 0x004fe2000f8e18ff */
[----:B------:R-:W-:Y:S01]  /*3b90*/  UIADD3 UR8, UPT, UPT, UR8, 0x260, URZ ;  /* 0x0000026008087890 */ /* 0x000fe2000fffe0ff */
[----:B------:R2:W-:Y:S01]  /*3ba0*/  @!P2 SYNCS.ARRIVE.TRANS64.RED RZ, [R3+URZ], R4 ;  /* 0x0000000403ffa9a7 */ /* 0x0005e200080004ff */
[----:B------:R-:W-:Y:S01]  /*3bb0*/  UIADD3 UR4, UPT, UPT, UR5, 0x1, URZ ;  /* 0x0000000105047890 */ /* 0x000fe2000fffe0ff */
[----:B------:R-:W-:-:S03]  /*3bc0*/  VIADD R8, R8, 0x1 ;  /* 0x0000000108087836 */ /* 0x000fc60000000000 */
[----:B------:R-:W-:Y:S02]  /*3bd0*/  UISETP.NE.AND UP0, UPT, UR4, 0x2, UPT ;  /* 0x000000020400788c */ /* 0x000fe4000bf05270 */
[----:B------:R-:W-:Y:S01]  /*3be0*/  ISETP.NE.AND P0, PT, R8, 0x2, PT ;  /* 0x000000020800780c */ /* 0x000fe20003f05270 */
[----:B------:R-:W-:Y:S06]  /*3bf0*/  UGETNEXTWORKID.BROADCAST [UR8], [UR9] ;  /* 0x00000000080073ca */ /* 0x000fec0008000100 */
[----:B------:R-:W-:Y:S02]  /*3c00*/  USEL UR7, URZ, 0x1, UP0 ;  /* 0x00000001ff077887 */ /* 0x000fe40008000000 */
[----:B------:R-:W-:-:S04]  /*3c10*/  USEL UR5, UR4, URZ, UP0 ;  /* 0x000000ff04057287 */ /* 0x000fc80008000000 */
[----:B------:R-:W-:Y:S02]  /*3c20*/  LOP3.LUT R12, R12, UR7, RZ, 0x3c, !PT ;  /* 0x000000070c0c7c12 */ /* 0x000fe4000f8e3cff */
[----:B--2---:R-:W-:-:S04]  /*3c30*/  SHF.L.U32 R4, R10, 0x1f, RZ ;  /* 0x0000001f0a047819 */ /* 0x004fc800000006ff */
[----:B------:R-:W2:Y:S02]  /*3c40*/  SYNCS.PHASECHK.TRANS64.TRYWAIT P1, [R2+URZ+0x1d0], R4 ;  /* 0x0001d004020075a7 */ /* 0x000ea400080211ff */
[----:B--2---:R-:W-:Y:S05]  /*3c50*/  @!P1 BRA `(.L_x_74) ;  /* 0x00000048001c9947 */ /* 0x004fea0003800000 */
.L_x_185:
[C---:B--2---:R-:W-:Y:S01]  /*3c60*/  LEA R4, R11.reuse, UR6, 0x4 ;  /* 0x000000060b047c11 */ /* 0x044fe2000f8e20ff */
[----:B------:R-:W-:Y:S01]  /*3c70*/  VIADD R2, R2, 0x1e0 ;  /* 0x000001e002027836 */ /* 0x000fe20000000000 */
[----:B------:R-:W-:Y:S01]  /*3c80*/  SEL R8, R8, RZ, P0 ;  /* 0x000000ff08087207 */ /* 0x000fe20000000000 */
[----:B------:R-:W-:-:S03]  /*3c90*/  VIADD R11, R11, 0x1 ;  /* 0x000000010b0b7836 */ /* 0x000fc60000000000 */
[----:B------:R-:W2:Y:S01]  /*3ca0*/  LDS.128 R4, [R4+0x260] ;  /* 0x0002600004047984 */ /* 0x000ea20000000c00 */
[----:B------:R-:W-:Y:S02]  /*3cb0*/  PRMT R2, RZ, 0x654, R2 ;  /* 0x00000654ff027816 */ /* 0x000fe40000000002 */
[C---:B------:R-:W-:Y:S01]  /*3cc0*/  ISETP.NE.AND P1, PT, R11.reuse, 0x2, PT ;  /* 0x000000020b00780c */ /* 0x040fe20003f25270 */
[----:B------:R-:W-:Y:S01]  /*3cd0*/  @!PT LDS RZ, [RZ] ;  /* 0x00000000fffff984 */ /* 0x000fe20000000800 */
[----:B------:R-:W-:Y:S01]  /*3ce0*/  @!PT LDS RZ, [RZ] ;  /* 0x00000000fffff984 */ /* 0x000fe20000000800 */
[----:B------:R-:W-:Y:S01]  /*3cf0*/  @!PT LDS RZ, [RZ] ;  /* 0x00000000fffff984 */ /* 0x000fe20000000800 */
[----:B------:R-:W-:Y:S01]  /*3d00*/  @!PT LDS RZ, [RZ] ;  /* 0x00000000fffff984 */ /* 0x000fe20000000800 */
[----:B------:R3:W-:Y:S06]  /*3d10*/  MEMBAR.ALL.CTA ;  /* 0x0000000000007992 */ /* 0x0007ec0000008000 */
[----:B---3--:R-:W3:Y:S01]  /*3d20*/  FENCE.VIEW.ASYNC.S ;  /* 0x00000000000073c6 */ /* 0x008ee20000000000 */
[----:B------:R-:W-:Y:S01]  /*3d30*/  SEL R11, R11, RZ, P1 ;  /* 0x000000ff0b0b7207 */ /* 0x000fe20000800000 */
[----:B---3--:R3:W-:Y:S01]  /*3d40*/  SYNCS.ARRIVE.TRANS64.RED.A1T0 RZ, [R2+URZ], RZ ;  /* 0x000000ff02ff79a7 */ /* 0x0087e200081004ff */
[----:B--2---:R-:W-:-:S02]  /*3d50*/  LOP3.LUT P3, RZ, R6, 0x1, RZ, 0xc0, !PT ;  /* 0x0000000106ff7812 */ /* 0x004fc4000786c0ff */
[----:B------:R-:W-:-:S04]  /*3d60*/  SEL R4, RZ, 0x1, P1 ;  /* 0x00000001ff047807 */ /* 0x000fc80000800000 */
[----:B------:R-:W-:Y:S02]  /*3d70*/  LOP3.LUT R10, R10, R4, RZ, 0x3c, !PT ;  /* 0x000000040a0a7212 */ /* 0x000fe400078e3cff */
[----:B---3--:R-:W-:-:S04]  /*3d80*/  SEL R2, RZ, 0x1, P0 ;  /* 0x00000001ff027807 */ /* 0x008fc80000000000 */
[----:B------:R-:W-:Y:S01]  /*3d90*/  LOP3.LUT R9, R9, R2, RZ, 0x3c, !PT ;  /* 0x0000000209097212 */ /* 0x000fe200078e3cff */
[----:B------:R-:W-:Y:S06]  /*3da0*/  @P3 BRA `(.L_x_75) ;  /* 0xfffffffc002c3947 */ /* 0x000fec000383ffff */
[----:B------:R-:W-:Y:S01]  /*3db0*/  ULEA UR4, UR5, UR6, 0x3 ;  /* 0x0000000605047291 */ /* 0x000fe2000f8e18ff */
[----:B------:R-:W-:-:S08]  /*3dc0*/  SHF.L.U32 R2, R12, 0x1f, RZ ;  /* 0x0000001f0c027819 */ /* 0x000fd000000006ff */
[----:B------:R-:W2:Y:S02]  /*3dd0*/  SYNCS.PHASECHK.TRANS64 P0, [UR4+0x1e0], R2 ;  /* 0x0001e002ff0075a7 */ /* 0x000ea40008001004 */
[----:B--2---:R-:W-:Y:S05]  /*3de0*/  @P0 BRA `(.L_x_76) ;  /* 0x0000000000080947 */ /* 0x004fea0003800000 */
[----:B------:R-:W2:Y:S02]  /*3df0*/  SYNCS.PHASECHK.TRANS64.TRYWAIT P0, [UR4+0x1e0], R2 ;  /* 0x0001e002ff0075a7 */ /* 0x000ea40008001104 */
[----:B--2---:R-:W-:Y:S05]  /*3e00*/  @!P0 BRA `(.L_x_77) ;  /* 0x0000004400c48947 */ /* 0x004fea0003800000 */
.L_x_76:
[----:B------:R-:W-:-:S04]  /*3e10*/  UIADD3 UR7, UPT, UPT, UR5, 0x1, URZ ;  /* 0x0000000105077890 */ /* 0x000fc8000fffe0ff */
[----:B------:R-:W-:-:S04]  /*3e20*/  UISETP.NE.AND UP0, UPT, UR7, 0x2, UPT ;  /* 0x000000020700788c */ /* 0x000fc8000bf05270 */
[----:B------:R-:W-:Y:S02]  /*3e30*/  USEL UR8, URZ, 0x1, UP0 ;  /* 0x00000001ff087887 */ /* 0x000fe40008000000 */
[----:B------:R-:W-:-:S04]  /*3e40*/  USEL UR7, UR7, URZ, UP0 ;  /* 0x000000ff07077287 */ /* 0x000fc80008000000 */
[----:B------:R-:W-:Y:S01]  /*3e50*/  ULEA UR7, UR7, UR6, 0x3 ;  /* 0x0000000607077291 */ /* 0x000fe2000f8e18ff */
[----:B--2---:R-:W-:-:S04]  /*3e60*/  LOP3.LUT R2, R12, UR8, RZ, 0x3c, !PT ;  /* 0x000000080c027c12 */ /* 0x004fc8000f8e3cff */
[----:B------:R-:W-:-:S04]  /*3e70*/  SHF.L.U32 R0, R2, 0x1f, RZ ;  /* 0x0000001f02007819 */ /* 0x000fc800000006ff */
[----:B------:R-:W2:Y:S02]  /*3e80*/  SYNCS.PHASECHK.TRANS64 P0, [UR7+0x1e0], R0 ;  /* 0x0001e000ff0075a7 */ /* 0x000ea40008001007 */
[----:B-12---:R-:W-:Y:S05]  /*3e90*/  @P0 EXIT ;  /* 0x000000000000094d */ /* 0x006fea0003800000 */
[----:B------:R-:W-:Y:S02]  /*3ea0*/  SHF.L.U32 R2, R2, 0x1f, RZ ;  /* 0x0000001f02027819 */ /* 0x000fe400000006ff */
[----:B------:R-:W-:-:S07]  /*3eb0*/  MOV R0, UR7 ;  /* 0x0000000700007c02 */ /* 0x000fce0008000f00 */
.L_x_78:
[----:B-1----:R1:W2:Y:S02]  /*3ec0*/  SYNCS.PHASECHK.TRANS64.TRYWAIT P0, [R0+URZ+0x1e0], R2 ;  /* 0x0001e002000075a7 */ /* 0x0022a400080011ff */
[----:B--2---:R-:W-:Y:S05]  /*3ed0*/  @!P0 NANOSLEEP.SYNCS 0x989680 ;  /* 0x009896800000895d */ /* 0x004fea0003900000 */
[----:B------:R-:W2:Y:S02]  /*3ee0*/  @!P0 SYNCS.PHASECHK.TRANS64 P0, [R0+URZ+0x1e0], R2 ;  /* 0x0001e002000085a7 */ /* 0x000ea400080010ff */
[----:B--2---:R-:W-:Y:S05]  /*3ef0*/  @P0 EXIT ;  /* 0x000000000000094d */ /* 0x004fea0003800000 */
[----:B------:R-:W-:Y:S05]  /*3f00*/  BRA `(.L_x_78) ;  /* 0xfffffffc00ec7947 */ /* 0x000fea000383ffff */
.L_x_71:
[----:B------:R-:W-:Y:S05]  /*3f10*/  BRA.U UP5, `(.L_x_79) ;  /* 0x0000000d059c7547 */ /* 0x000fea000b800000 */
[----:B------:R-:W-:Y:S01]  /*3f20*/  UMOV UR4, 0x40 ;  /* 0x0000004000047882 */ /* 0x000fe20000000000 */
[----:B------:R-:W-:Y:S01]  /*3f30*/  NOP ;  /* 0x0000000000007918 */ /* 0x000fe20000000000 */
[----:B------:R-:W-:Y:S01]  /*3f40*/  ULEA UR5, UR52, UR4, 0x18 ;  /* 0x0000000434057291 */ /* 0x000fe2000f8ec0ff */
[----:B------:R-:W-:Y:S02]  /*3f50*/  UMOV UR6, 0x400 ;  /* 0x0000040000067882 */ /* 0x000fe40000000000 */
[----:B------:R-:W-:-:S06]  /*3f60*/  ULEA UR6, UR52, UR6, 0x18 ;  /* 0x0000000634067291 */ /* 0x000fcc000f8ec0ff */
[----:B------:R-:W2:Y:S02]  /*3f70*/  LDS.U8 R0, [UR5+0x1c] ;  /* 0x00001c05ff007984 */ /* 0x000ea40008000000 */
[----:B--2---:R-:W-:-:S13]  /*3f80*/  ISETP.NE.AND P0, PT, R0, RZ, PT ;  /* 0x000000ff0000720c */ /* 0x004fda0003f05270 */
[----:B------:R-:W-:Y:S05]  /*3f90*/  @P0 BRA `(.L_x_80) ;  /* 0x0000000000580947 */ /* 0x000fea0003800000 */
[----:B------:R-:W-:-:S13]  /*3fa0*/  ELECT P0, URZ, PT ;  /* 0x0000000000ff782f */ /* 0x000fda0003800000 */
[----:B------:R-:W-:Y:S05]  /*3fb0*/  @!P0 BRA `(.L_x_81) ;  /* 0x0000000000608947 */ /* 0x000fea0003800000 */
[----:B------:R-:W-:Y:S01]  /*3fc0*/  UMOV UR4, 0x10 ;  /* 0x0000001000047882 */ /* 0x000fe20000000000 */
[----:B------:R-:W-:Y:S01]  /*3fd0*/  HFMA2 R0, -RZ, RZ, 0, 5.9604644775390625e-08 ;  /* 0x00000001ff007431 */ /* 0x000fe200000001ff */
[----:B------:R-:W-:-:S03]  /*3fe0*/  MOV R3, 0xffff ;  /* 0x0000ffff00037802 */ /* 0x000fc60000000f00 */
[----:B------:R-:W-:Y:S04]  /*3ff0*/  DEPBAR.LE SB2, 0x36 ;  /* 0x0000ad800000791a */ /* 0x000fe80000000000 */
[----:B------:R-:W2:Y:S02]  /*4000*/  UTCATOMSWS.FIND_AND_SET.ALIGN UP0, UR4, UR4 ;  /* 0x00000004000475e3 */ /* 0x000ea40008000800 */
[----:B--2---:R-:W-:Y:S01]  /*4010*/  MOV R4, UR4 ;  /* 0x0000000400047c02 */ /* 0x004fe20008000f00 */
[----:B------:R-:W-:Y:S06]  /*4020*/  BRA.U UP0, `(.L_x_82) ;  /* 0x0000000100187547 */ /* 0x000fec000b800000 */
.L_x_83:
[----:B------:R-:W-:Y:S05]  /*4030*/  NANOSLEEP 0x64 ;  /* 0x000000640000795d */ /* 0x000fea0003800000 */
[----:B------:R-:W-:-:S05]  /*4040*/  UMOV UR4, 0x10 ;  /* 0x0000001000047882 */ /* 0x000fca0000000000 */
[----:B------:R-:W-:Y:S04]  /*4050*/  DEPBAR.LE SB2, 0x36 ;  /* 0x0000ad800000791a */ /* 0x000fe80000000000 */
[----:B------:R-:W2:Y:S02]  /*4060*/  UTCATOMSWS.FIND_AND_SET.ALIGN UP0, UR4, UR4 ;  /* 0x00000004000475e3 */ /* 0x000ea40008000800 */
[----:B--2---:R-:W-:Y:S01]  /*4070*/  MOV R4, UR4 ;  /* 0x0000000400047c02 */ /* 0x004fe20008000f00 */
[----:B------:R-:W-:Y:S05]  /*4080*/  BRA.U !UP0, `(.L_x_83) ;  /* 0xfffffffd08e87547 */ /* 0x000fea000b83ffff */
.L_x_82:
[-C--:B------:R-:W-:Y:S02]  /*4090*/  SHF.L.U32 R3, R3, R4.reuse, RZ ;  /* 0x0000000403037219 */ /* 0x080fe400000006ff */
[----:B------:R-:W-:Y:S01]  /*40a0*/  SHF.L.U32 R0, R0, R4, RZ ;  /* 0x0000000400007219 */ /* 0x000fe200000006ff */
[----:B------:R-:W-:Y:S02]  /*40b0*/  IMAD.SHL.U32 R4, R4, 0x20, RZ ;  /* 0x0000002004047824 */ /* 0x000fe400078e00ff */
[----:B------:R2:W-:Y:S04]  /*40c0*/  ATOMS.OR RZ, [UR5+0x14], R3 ;  /* 0x00001403ffff798c */ /* 0x0005e8000b000005 */
[----:B------:R2:W-:Y:S04]  /*40d0*/  ATOMS.OR RZ, [UR5+0x18], R0 ;  /* 0x00001800ffff798c */ /* 0x0005e8000b000005 */
[----:B------:R2:W-:Y:S01]  /*40e0*/  STS [UR6+0x280], R4 ;  /* 0x00028004ff007988 */ /* 0x0005e20008000806 */
[----:B------:R-:W-:Y:S05]  /*40f0*/  BRA `(.L_x_81) ;  /* 0x0000000000107947 */ /* 0x000fea0003800000 */
.L_x_80:
[----:B------:R-:W-:Y:S02]  /*4100*/  MOV R0, 0xffffffff ;  /* 0xffffffff00007802 */ /* 0x000fe40000000f00 */
[----:B------:R-:W-:-:S03]  /*4110*/  MOV R4, 0x4140 ;  /* 0x0000414000047802 */ /* 0x000fc60000000f00 */
[----:B------:R2:W-:Y:S04]  /*4120*/  STS [UR6+0x280], R0 ;  /* 0x00028000ff007988 */ /* 0x0005e80008000806 */
[----:B-12--5:R-:W-:Y:S05]  /*4130*/  CALL.REL.NOINC `($__internal_1_$__cuda_sm10x_tcgen05_guardrail_trap_phase_invalid_during_alloc) ;  /* 0x0000004800447944 */ /* 0x026fea0003c00000 */
.L_x_81:
[----:B------:R-:W-:Y:S05]  /*4140*/  WARPSYNC.ALL ;  /* 0x0000000000007948 */ /* 0x000fea0003800000 */
[----:B------:R-:W3:Y:S01]  /*4150*/  S2UR UR4, SR_CgaCtaId ;  /* 0x00000000000479c3 */ /* 0x000ee20000008800 */
[----:B------:R-:W-:Y:S01]  /*4160*/  UMOV UR17, 0x400 ;  /* 0x0000040000117882 */ /* 0x000fe20000000000 */
[----:B------:R-:W-:-:S06]  /*4170*/  NOP ;  /* 0x0000000000007918 */ /* 0x000fcc0000000000 */
[----:B------:R-:W-:Y:S06]  /*4180*/  BAR.ARV 0x6, 0xa0 ;  /* 0x0182800000007b1d */ /* 0x000fec0000002000 */
[----:B------:R-:W4:Y:S01]  /*4190*/  LDCU UR5, c[0x0][0x38c] ;  /* 0x00007180ff0577ac */ /* 0x000f220008000800 */
[----:B------:R-:W-:Y:S01]  /*41a0*/  LOP3.LUT R2, R2, 0xffff, RZ, 0xc0, !PT ;  /* 0x0000ffff02027812 */ /* 0x000fe200078ec0ff */
[----:B------:R-:W-:Y:S01]  /*41b0*/  IMAD.MOV.U32 R11, RZ, RZ, 0x1 ;  /* 0x00000001ff0b7424 */ /* 0x000fe200078e00ff */
[----:B------:R-:W-:Y:S01]  /*41c0*/  CS2R R8, SRZ ;  /* 0x0000000000087805 */ /* 0x000fe2000001ff00 */
[----:B------:R-:W1:Y:S01]  /*41d0*/  LDCU UR8, c[0x0][0x38c] ;  /* 0x00007180ff0877ac */ /* 0x000e620008000800 */
[----:B------:R-:W-:Y:S01]  /*41e0*/  R2UR UR19, R2 ;  /* 0x00000000021372ca */ /* 0x000fe200000e0000 */
[----:B------:R-:W-:Y:S01]  /*41f0*/  IMAD.MOV.U32 R10, RZ, RZ, RZ ;  /* 0x000000ffff0a7224 */ /* 0x000fe200078e00ff */
[----:B------:R-:W-:Y:S01]  /*4200*/  UMOV UR22, URZ ;  /* 0x000000ff00167c82 */ /* 0x000fe20008000000 */
[----:B------:R-:W-:Y:S01]  /*4210*/  UMOV UR14, URZ ;  /* 0x000000ff000e7c82 */ /* 0x000fe20008000000 */
[----:B---3--:R-:W-:Y:S01]  /*4220*/  ULEA UR17, UR4, UR17, 0x18 ;  /* 0x0000001104117291 */ /* 0x008fe2000f8ec0ff */
[----:B------:R-:W-:Y:S01]  /*4230*/  UMOV UR26, 0x0 ;  /* 0x00000000001a7882 */ /* 0x000fe20000000000 */
[----:B------:R-:W-:-:S02]  /*4240*/  UMOV UR27, 0x41004a0 ;  /* 0x041004a0001b7882 */ /* 0x000fc40000000000 */
[----:B------:R-:W-:Y:S02]  /*4250*/  UIADD3 UR6, UPT, UPT, UR17, 0x2600, URZ ;  /* 0x0000260011067890 */ /* 0x000fe4000fffe0ff */
[----:B------:R-:W-:Y:S02]  /*4260*/  UIADD3 UR7, UPT, UPT, UR17, 0x1d600, URZ ;  /* 0x0001d60011077890 */ /* 0x000fe4000fffe0ff */
[----:B----4-:R-:W-:Y:S01]  /*4270*/  UIADD3 UR5, UPT, UPT, UR5, 0x3f, URZ ;  /* 0x0000003f05057890 */ /* 0x010fe2000fffe0ff */
[----:B--2---:R-:W2:Y:S01]  /*4280*/  LDS R0, [UR17+0x280] ;  /* 0x00028011ff007984 */ /* 0x004ea20008000800 */
[----:B------:R-:W-:Y:S02]  /*4290*/  USHF.R.U32.HI UR6, URZ, 0x4, UR6 ;  /* 0x00000004ff067899 */ /* 0x000fe40008011606 */
[----:B------:R-:W-:Y:S02]  /*42a0*/  USHF.R.S32.HI UR4, URZ, 0x1f, UR5 ;  /* 0x0000001fff047899 */ /* 0x000fe40008011405 */
[----:B------:R-:W-:-:S02]  /*42b0*/  ULOP3.LUT UR6, UR6, 0x3fff, URZ, 0xc0, !UPT ;  /* 0x00003fff06067892 */ /* 0x000fc4000f8ec0ff */
[----:B------:R-:W-:Y:S02]  /*42c0*/  ULEA.HI UR4, UR4, UR5, URZ, 0x6 ;  /* 0x0000000504047291 */ /* 0x000fe4000f8f30ff */
[----:B------:R-:W-:Y:S02]  /*42d0*/  USHF.R.U32.HI UR5, URZ, 0x4, UR7 ;  /* 0x00000004ff057899 */ /* 0x000fe40008011607 */
[----:B------:R-:W-:Y:S02]  /*42e0*/  USHF.R.S32.HI UR28, URZ, 0x6, UR4 ;  /* 0x00000006ff1c7899 */ /* 0x000fe40008011404 */
[----:B------:R-:W-:Y:S02]  /*42f0*/  ULOP3.LUT UR5, UR5, 0x3fff, URZ, 0xc0, !UPT ;  /* 0x00003fff05057892 */ /* 0x000fe4000f8ec0ff */
[----:B------:R-:W-:Y:S02]  /*4300*/  UISETP.LT.AND UP0, UPT, UR28, 0x1, UPT ;  /* 0x000000011c00788c */ /* 0x000fe4000bf01270 */
[----:B------:R-:W-:-:S02]  /*4310*/  ULOP3.LUT UR20, UR6, 0x10000, URZ, 0xfc, !UPT ;  /* 0x0001000006147892 */ /* 0x000fc4000f8efcff */
[----:B------:R-:W-:Y:S02]  /*4320*/  USEL UR29, UR28, 0x1, !UP0 ;  /* 0x000000011c1d7887 */ /* 0x000fe4000c000000 */
[----:B------:R-:W-:Y:S02]  /*4330*/  ULOP3.LUT UR21, UR5, 0x10000, URZ, 0xfc, !UPT ;  /* 0x0001000005157892 */ /* 0x000fe4000f8efcff */
[----:B------:R-:W-:Y:S02]  /*4340*/  UIADD3 UR29, UPT, UPT, -UR29, URZ, URZ ;  /* 0x000000ff1d1d7290 */ /* 0x000fe4000fffe1ff */
[----:B-1----:R-:W-:Y:S01]  /*4350*/  UISETP.GE.AND UP4, UPT, UR8, 0x1, UPT ;  /* 0x000000010800788c */ /* 0x002fe2000bf86270 */
[----:B------:R-:W-:Y:S01]  /*4360*/  UMOV UR24, 0x0 ;  /* 0x0000000000187882 */ /* 0x000fe20000000000 */
[----:B------:R-:W-:Y:S01]  /*4370*/  UMOV UR25, 0x41004a0 ;  /* 0x041004a000197882 */ /* 0x000fe20000000000 */
[----:B--2---:R-:W-:-:S15]  /*4380*/  R2UR UR30, R0 ;  /* 0x00000000001e72ca */ /* 0x004fde00000e0000 */
.L_x_90:
[----:B------:R-:W-:Y:S02]  /*4390*/  LEA R0, R10, UR17, 0x3 ;  /* 0x000000110a007c11 */ /* 0x000fe4000f8e18ff */
[----:B------:R-:W-:Y:S02]  /*43a0*/  SHF.L.U32 R2, R9, 0x1f, RZ ;  /* 0x0000001f09027819 */ /* 0x000fe400000006ff */
[----:B------:R-:W-:Y:S01]  /*43b0*/  PLOP3.LUT P0, PT, PT, PT, UP4, 0x80, 0x8 ;  /* 0x000000000008781c */ /* 0x000fe20003f0f048 */
[----:B------:R-:W-:Y:S01]  /*43c0*/  VIADD R3, R0, 0x1e0 ;  /* 0x000001e000037836 */ /* 0x000fe20000000000 */
[----:B-1----:R-:W1:Y:S02]  /*43d0*/  SYNCS.PHASECHK.TRANS64.TRYWAIT P1, [R0+URZ+0x1d0], R2 ;  /* 0x0001d002000075a7 */ /* 0x002e6400080211ff */
[----:B-1-3--:R-:W-:Y:S09]  /*43e0*/  @!P1 BRA `(.L_x_84) ;  /* 0x0000004000649947 */ /* 0x00aff20003800000 */
.L_x_187:
[----:B------:R-:W-:Y:S01]  /*43f0*/  LEA R4, R10, UR17, 0x4 ;  /* 0x000000110a047c11 */ /* 0x000fe2000f8e20ff */
[----:B------:R-:W-:Y:S01]  /*4400*/  @UP4 ULEA UR4, UR14, UR17, 0x3 ;  /* 0x000000110e044291 */ /* 0x000fe2000f8e18ff */
[----:B------:R-:W-:Y:S01]  /*4410*/  PLOP3.LUT P2, PT, PT, PT, PT, 0x80, 0x8 ;  /* 0x000000000008781c */ /* 0x000fe20003f4f070 */
[----:B------:R-:W-:Y:S01]  /*4420*/  ULEA UR23, UR22, UR17, 0x3 ;  /* 0x0000001116177291 */ /* 0x000fe2000f8e18ff */
[----:B------:R-:W-:Y:S02]  /*4430*/  PRMT R3, RZ, 0x654, R3 ;  /* 0x00000654ff037816 */ /* 0x000fe40000000003 */
[----:B------:R-:W2:Y:S01]  /*4440*/  LDS.128 R4, [R4+0x260] ;  /* 0x0002600004047984 */ /* 0x000ea20000000c00 */
[----:B-1----:R-:W-:Y:S02]  /*4450*/  @P0 SHF.L.U32 R2, R8, 0x1f, RZ ;  /* 0x0000001f08020819 */ /* 0x002fe400000006ff */
[----:B------:R-:W-:Y:S01]  /*4460*/  SHF.L.U32 R0, R11, 0x1f, RZ ;  /* 0x0000001f0b007819 */ /* 0x000fe200000006ff */
[----:B------:R-:W-:Y:S01]  /*4470*/  @!PT LDS RZ, [RZ] ;  /* 0x00000000fffff984 */ /* 0x000fe20000000800 */
[----:B------:R-:W-:Y:S01]  /*4480*/  @!PT LDS RZ, [RZ] ;  /* 0x00000000fffff984 */ /* 0x000fe20000000800 */
[----:B------:R-:W-:Y:S01]  /*4490*/  @!PT LDS RZ, [RZ] ;  /* 0x00000000fffff984 */ /* 0x000fe20000000800 */
[----:B------:R-:W-:Y:S01]  /*44a0*/  @!PT LDS RZ, [RZ] ;  /* 0x00000000fffff984 */ /* 0x000fe20000000800 */
[----:B------:R1:W-:Y:S06]  /*44b0*/  MEMBAR.ALL.CTA ;  /* 0x0000000000007992 */ /* 0x0003ec0000008000 */
[----:B-1----:R-:W1:Y:S02]  /*44c0*/  FENCE.VIEW.ASYNC.S ;  /* 0x00000000000073c6 */ /* 0x002e640000000000 */
[----:B-1----:R1:W-:Y:S01]  /*44d0*/  SYNCS.ARRIVE.TRANS64.RED.A1T0 RZ, [R3+URZ], RZ ;  /* 0x000000ff03ff79a7 */ /* 0x0023e200081004ff */
[----:B------:R1:W3:Y:S01]  /*44e0*/  @P0 SYNCS.PHASECHK.TRANS64.TRYWAIT P2, [UR4], R2 ;  /* 0x00000002ff0005a7 */ /* 0x0002e20008041104 */
[----:B------:R-:W-:Y:S01]  /*44f0*/  ULEA.HI UR4, UR22, UR22, URZ, 0x1 ;  /* 0x0000001616047291 */ /* 0x000fe2000f8f08ff */
[----:B--2---:R-:W-:-:S03]  /*4500*/  LOP3.LUT P1, RZ, R6, 0x1, RZ, 0xc0, !PT ;  /* 0x0000000106ff7812 */ /* 0x004fc6000782c0ff */
[----:B------:R-:W-:Y:S02]  /*4510*/  USHF.L.U32 UR18, UR4, 0x5, URZ ;  /* 0x0000000504127899 */ /* 0x000fe400080006ff */
[----:B------:R-:W-:Y:S02]  /*4520*/  ULOP3.LUT UR4, UR4, 0xffe, URZ, 0xc0, !UPT ;  /* 0x00000ffe04047892 */ /* 0x000fe4000f8ec0ff */
[----:B------:R-:W-:Y:S02]  /*4530*/  ULOP3.LUT UR18, UR18, 0xffffffc0, URZ, 0xc0, !UPT ;  /* 0xffffffc012127892 */ /* 0x000fe4000f8ec0ff */
[----:B------:R-:W-:Y:S02]  /*4540*/  UIADD3 UR4, UPT, UPT, -UR4, UR22, URZ ;  /* 0x0000001604047290 */ /* 0x000fe4000fffe1ff */
[----:B------:R-:W-:Y:S01]  /*4550*/  UIADD3 UR18, UPT, UPT, UR30, UR18, URZ ;  /* 0x000000121e127290 */ /* 0x000fe2000fffe0ff */
[----:B------:R-:W2:Y:S03]  /*4560*/  SYNCS.PHASECHK.TRANS64.TRYWAIT P0, [UR23+0x210], R0 ;  /* 0x00021000ff0075a7 */ /* 0x000ea60008001117 */
[----:B------:R-:W-:Y:S01]  /*4570*/  ULEA UR18, UR4, UR18, 0x14 ;  /* 0x0000001204127291 */ /* 0x000fe2000f8ea0ff */
[----:B-123--:R-:W-:Y:S11]  /*4580*/  @!P0 BRA `(.L_x_85) ;  /* 0x0000004000108947 */ /* 0x00eff60003800000 */
.L_x_189:
[----:B------:R-:W-:Y:S01]  /*4590*/  IADD3 R10, PT, PT, R10, 0x1, RZ ;  /* 0x000000010a0a7810 */ /* 0x000fe20007ffe0ff */
[----:B------:R-:W-:Y:S06]  /*45a0*/  BRA.U !UP4, `(.L_x_86) ;  /* 0x000000010c987547 */ /* 0x000fec000b800000 */
[----:B------:R-:W-:Y:S01]  /*45b0*/  UPLOP3.LUT UP2, UPT, UPT, UPT, UPT, 0x40, 0x4 ;  /* 0x000000000004789c */ /* 0x000fe20003f4e870 */
[----:B------:R-:W-:Y:S01]  /*45c0*/  UMOV UR16, UR29 ;  /* 0x0000001d00107c82 */ /* 0x000fe20008000000 */
[----:B------:R-:W-:Y:S01]  /*45d0*/  UMOV UR15, UR28 ;  /* 0x0000001c000f7c82 */ /* 0x000fe20008000000 */
[----:B------:R-:W-:-:S08]  /*45e0*/  UMOV UR6, UR14 ;  /* 0x0000000e00067c82 */ /* 0x000fd00008000000 */
.L_x_89:
[----:B------:R-:W-:Y:S02]  /*45f0*/  UIADD3 UR16, UPT, UPT, UR16, 0x1, URZ ;  /* 0x0000000110107890 */ /* 0x000fe4000fffe0ff */
[----:B--2---:R-:W-:Y:S02]  /*4600*/  ULEA UR5, UR6, UR17, 0x3 ;  /* 0x0000001106057291 */ /* 0x004fe4000f8e18ff */
[----:B------:R-:W-:Y:S01]  /*4610*/  UISETP.NE.AND UP3, UPT, UR16, URZ, UPT ;  /* 0x000000ff1000728c */ /* 0x000fe2000bf65270 */
[----:B---3--:R-:W-:Y:S10]  /*4620*/  @P2 BRA `(.L_x_87) ;  /* 0x00000000000c2947 */ /* 0x008ff40003800000 */
[----:B-1----:R-:W-:Y:S04]  /*4630*/  SHF.L.U32 R2, R8, 0x1f, RZ ;  /* 0x0000001f08027819 */ /* 0x002fe800000006ff */
[----:B------:R-:W1:Y:S02]  /*4640*/  SYNCS.PHASECHK.TRANS64.TRYWAIT P0, [UR5], R2 ;  /* 0x00000002ff0075a7 */ /* 0x000e640008001105 */
[----:B-1----:R-:W-:Y:S05]  /*4650*/  @!P0 BRA `(.L_x_88) ;  /* 0x0000003c00f48947 */ /* 0x002fea0003800000 */
.L_x_87:
[----:B------:R-:W-:Y:S01]  /*4660*/  UISETP.NE.AND UP0, UPT, UR15, 0x1, UPT ;  /* 0x000000010f00788c */ /* 0x000fe2000bf05270 */
[----:B------:R-:W-:Y:S01]  /*4670*/  PLOP3.LUT P2, PT, PT, PT, PT, 0x80, 0x8 ;  /* 0x000000000008781c */ /* 0x000fe20003f4f070 */
[----:B------:R-:W-:Y:S02]  /*4680*/  UIADD3 UR4, UPT, UPT, UR6, 0x1, URZ ;  /* 0x0000000106047890 */ /* 0x000fe4000fffe0ff */
[----:B------:R-:W-:Y:S02]  /*4690*/  ULEA UR12, UR6, UR21, 0x8 ;  /* 0x00000015060c7291 */ /* 0x000fe4000f8e40ff */
[----:B------:R-:W-:Y:S01]  /*46a0*/  UISETP.NE.AND UP1, UPT, UR4, 0x1b, UPT ;  /* 0x0000001b0400788c */ /* 0x000fe2000bf25270 */
[----:B------:R-:W-:Y:S01]  /*46b0*/  PLOP3.LUT P0, PT, PT, PT, UP0, 0x80, 0x8 ;  /* 0x000000000008781c */ /* 0x000fe20003f0f008 */
[----:B------:R-:W-:Y:S02]  /*46c0*/  UIADD3 UR10, UPT, UPT, UR12, 0x2, URZ ;  /* 0x000000020c0a7890 */ /* 0x000fe4000fffe0ff */
[----:B------:R-:W-:Y:S02]  /*46d0*/  USEL UR7, URZ, 0x1, UP1 ;  /* 0x00000001ff077887 */ /* 0x000fe40008800000 */
[----:B------:R-:W-:Y:S02]  /*46e0*/  USEL UR14, UR4, URZ, UP1 ;  /* 0x000000ff040e7287 */ /* 0x000fe40008800000 */
[----:B------:R-:W-:Y:S02]  /*46f0*/  UIADD3 UR15, UPT, UPT, UR15, -0x1, URZ ;  /* 0xffffffff0f0f7890 */ /* 0x000fe4000fffe0ff */
[----:B------:R-:W-:Y:S01]  /*4700*/  @UP0 ULEA UR4, UR14, UR17, 0x3 ;  /* 0x000000110e040291 */ /* 0x000fe2000f8e18ff */
[----:B------:R-:W-:Y:S01]  /*4710*/  LOP3.LUT R8, R8, UR7, RZ, 0x3c, !PT ;  /* 0x0000000708087c12 */ /* 0x000fe2000f8e3cff */
[----:B------:R-:W-:Y:S01]  /*4720*/  UIADD3 UR7, UPT, UPT, UR5, 0xd8, URZ ;  /* 0x000000d805077890 */ /* 0x000fe2000fffe0ff */
[----:B------:R-:W-:Y:S02]  /*4730*/  UMOV UR13, 0x80004020 ;  /* 0x80004020000d7882 */ /* 0x000fe40000000000 */
[----:B-1----:R-:W-:Y:S01]  /*4740*/  @P0 SHF.L.U32 R0, R8, 0x1f, RZ ;  /* 0x0000001f08000819 */ /* 0x002fe200000006ff */
[----:B------:R-:W-:Y:S01]  /*4750*/  UMOV UR5, 0x80004020 ;  /* 0x8000402000057882 */ /* 0x000fe20000000000 */
[----:B------:R-:W-:Y:S01]  /*4760*/  UMOV UR11, 0x80004020 ;  /* 0x80004020000b7882 */ /* 0x000fe20000000000 */
[----:B------:R-:W-:Y:S01]  /*4770*/  UMOV UR9, 0x80004020 ;  /* 0x8000402000097882 */ /* 0x000fe20000000000 */
[----:B------:R2:W3:Y:S01]  /*4780*/  @P0 SYNCS.PHASECHK.TRANS64.TRYWAIT P2, [UR4], R0 ;  /* 0x00000000ff0005a7 */ /* 0x0004e20008041104 */
[----:B------:R-:W-:Y:S03]  /*4790*/  ULEA UR4, UR6, UR20, 0x8 ;  /* 0x0000001406047291 */ /* 0x000fe6000f8e40ff */
[----:B------:R-:W-:Y:S01]  /*47a0*/  UMOV UR6, UR14 ;  /* 0x0000000e00067c82 */ /* 0x000fe20008000000 */
[----:B------:R-:W-:Y:S05]  /*47b0*/  UIADD3 UR8, UPT, UPT, UR4, 0x2, URZ ;  /* 0x0000000204087890 */ /* 0x000fea000fffe0ff */
[----:B------:R2:W-:Y:S01]  /*47c0*/  UTCIMMA gdesc[UR4], gdesc[UR12], tmem[UR18], tmem[UR26], idesc[UR27], UP2 ;  /* 0x00ff1a0c040075ea */ /* 0x0005e20009000112 */
[----:B------:R-:W-:Y:S03]  /*47d0*/  UPLOP3.LUT UP2, UPT, UPT, UPT, UPT, 0x80, 0x8 ;  /* 0x000000000008789c */ /* 0x000fe60003f4f070 */
[----:B------:R2:W-:Y:S01]  /*47e0*/  UTCIMMA gdesc[UR8], gdesc[UR10], tmem[UR18], tmem[UR24], idesc[UR25], UPT ;  /* 0x00ff180a080075ea */ /* 0x0005e2000b800112 */
[----:B------:R2:W-:Y:S01]  /*47f0*/  UTCBAR.MULTICAST [UR7], URZ, UR19 ;  /* 0x000000ff070073e9 */ /* 0x0005e20008000813 */
[----:B------:R-:W-:Y:S06]  /*4800*/  BRA.U UP3, `(.L_x_89) ;  /* 0xfffffffd03787547 */ /* 0x000fec000b83ffff */
.L_x_86:
[----:B--2---:R-:W-:Y:S01]  /*4810*/  UIADD3 UR4, UPT, UPT, UR22, 0x1, URZ ;  /* 0x0000000116047890 */ /* 0x004fe2000fffe0ff */
[C---:B------:R-:W-:Y:S01]  /*4820*/  ISETP.NE.AND P0, PT, R10.reuse, 0x2, PT ;  /* 0x000000020a00780c */ /* 0x040fe20003f05270 */
[----:B------:R-:W-:Y:S02]  /*4830*/  UIADD3 UR5, UPT, UPT, UR23, 0x1f0, URZ ;  /* 0x000001f017057890 */ /* 0x000fe4000fffe0ff */
[----:B------:R-:W-:Y:S01]  /*4840*/  UISETP.NE.AND UP0, UPT, UR4, 0x4, UPT ;  /* 0x000000040400788c */ /* 0x000fe2000bf05270 */
[----:B-1----:R-:W-:Y:S02]  /*4850*/  SEL R0, RZ, 0x1, P0 ;  /* 0x00000001ff007807 */ /* 0x002fe40000000000 */
[----:B------:R-:W-:Y:S01]  /*4860*/  SEL R10, R10, RZ, P0 ;  /* 0x000000ff0a0a7207 */ /* 0x000fe20000000000 */
[----:B------:R-:W-:Y:S01]  /*4870*/  USEL UR6, URZ, 0x1, UP0 ;  /* 0x00000001ff067887 */ /* 0x000fe20008000000 */
[----:B------:R-:W-:Y:S01]  /*4880*/  LOP3.LUT R9, R9, R0, RZ, 0x3c, !PT ;  /* 0x0000000009097212 */ /* 0x000fe200078e3cff */
[----:B------:R-:W-:Y:S01]  /*4890*/  USEL UR22, UR4, URZ, UP0 ;  /* 0x000000ff04167287 */ /* 0x000fe20008000000 */
[----:B------:R1:W-:Y:S03]  /*48a0*/  UTCBAR [UR5], URZ ;  /* 0x000000ff050073e9 */ /* 0x0003e600080000ff */
[----:B------:R-:W-:Y:S01]  /*48b0*/  LOP3.LUT R11, R11, UR6, RZ, 0x3c, !PT ;  /* 0x000000060b0b7c12 */ /* 0x000fe2000f8e3cff */
[----:B------:R-:W-:Y:S07]  /*48c0*/  @P1 BRA `(.L_x_90) ;  /* 0xfffffff800b01947 */ /* 0x000fee000383ffff */
[----:B------:R-:W2:Y:S01]  /*48d0*/  S2UR UR8, SR_CgaCtaId ;  /* 0x00000000000879c3 */ /* 0x000ea20000008800 */
[----:B------:R-:W-:Y:S01]  /*48e0*/  ELECT P0, URZ, PT ;  /* 0x0000000000ff782f */ /* 0x000fe20003800000 */
[----:B------:R-:W-:Y:S01]  /*48f0*/  IMAD.MOV.U32 R0, RZ, RZ, 0x1 ;  /* 0x00000001ff007424 */ /* 0x000fe200078e00ff */
[----:B------:R-:W-:Y:S01]  /*4900*/  UIADD3 UR17, UPT, UPT, UR17, 0x210, URZ ;  /* 0x0000021011117890 */ /* 0x000fe2000fffe0ff */
[----:B------:R-:W-:Y:S01]  /*4910*/  SHF.L.U32 R2, R11, 0x1f, RZ ;  /* 0x0000001f0b027819 */ /* 0x000fe200000006ff */
[----:B------:R-:W-:-:S03]  /*4920*/  UMOV UR4, 0x40 ;  /* 0x0000004000047882 */ /* 0x000fc60000000000 */
[----:B------:R-:W-:Y:S01]  /*4930*/  UVIRTCOUNT.DEALLOC.SMPOOL 0x80 ;  /* 0x000000800000784c */ /* 0x000fe20000000000 */
[----:B--2---:R-:W-:Y:S02]  /*4940*/  ULEA UR8, UR8, UR4, 0x18 ;  /* 0x0000000408087291 */ /* 0x004fe4000f8ec0ff */
[----:B------:R-:W-:-:S07]  /*4950*/  ULEA UR4, UR22, UR17, 0x3 ;  /* 0x0000001116047291 */ /* 0x000fce000f8e18ff */
[----:B------:R2:W-:Y:S02]  /*4960*/  @P0 STS.U8 [UR8+0x1c], R0 ;  /* 0x00001c00ff000988 */ /* 0x0005e40008000008 */
[----:B------:R-:W4:Y:S02]  /*4970*/  SYNCS.PHASECHK.TRANS64.TRYWAIT P0, [UR4], R2 ;  /* 0x00000002ff0075a7 */ /* 0x000f240008001104 */
[----:B--2-4-:R-:W-:Y:S05]  /*4980*/  @!P0 BRA `(.L_x_91) ;  /* 0x0000003c00408947 */ /* 0x014fea0003800000 */
.L_x_192:
[----:B------:R-:W-:-:S04]  /*4990*/  UIADD3 UR4, UPT, UPT, UR22, 0x1, URZ ;  /* 0x0000000116047890 */ /* 0x000fc8000fffe0ff */
[----:B------:R-:W-:-:S04]  /*49a0*/  UISETP.NE.AND UP0, UPT, UR4, 0x4, UPT ;  /* 0x000000040400788c */ /* 0x000fc8000bf05270 */
[----:B------:R-:W-:Y:S02]  /*49b0*/  USEL UR6, URZ, 0x1, UP0 ;  /* 0x00000001ff067887 */ /* 0x000fe40008000000 */
[----:B------:R-:W-:-:S04]  /*49c0*/  USEL UR4, UR4, URZ, UP0 ;  /* 0x000000ff04047287 */ /* 0x000fc80008000000 */
[----:B-1----:R-:W-:Y:S01]  /*49d0*/  ULEA UR5, UR4, UR17, 0x3 ;  /* 0x0000001104057291 */ /* 0x002fe2000f8e18ff */
[----:B--2---:R-:W-:-:S04]  /*49e0*/  LOP3.LUT R2, R11, UR6, RZ, 0x3c, !PT ;  /* 0x000000060b027c12 */ /* 0x004fc8000f8e3cff */
[----:B------:R-:W-:-:S04]  /*49f0*/  SHF.L.U32 R3, R2, 0x1f, RZ ;  /* 0x0000001f02037819 */ /* 0x000fc800000006ff */
[----:B------:R-:W1:Y:S02]  /*4a00*/  SYNCS.PHASECHK.TRANS64.TRYWAIT P0, [UR5], R3 ;  /* 0x00000003ff0075a7 */ /* 0x000e640008001105 */
[----:B-1----:R-:W-:Y:S05]  /*4a10*/  @!P0 BRA `(.L_x_92) ;  /* 0x0000003c00348947 */ /* 0x002fea0003800000 */
.L_x_194:
        /* <DEDUP_REMOVED lines=9> */
.L_x_196:
[----:B------:R-:W-:-:S04]  /*4ab0*/  UIADD3 UR4, UPT, UPT, UR4, 0x1, URZ ;  /* 0x0000000104047890 */ /* 0x000fc8000fffe0ff */
[----:B------:R-:W-:-:S04]  /*4ac0*/  UISETP.NE.AND UP0, UPT, UR4, 0x4, UPT ;  /* 0x000000040400788c */ /* 0x000fc8000bf05270 */
[----:B------:R-:W-:Y:S02]  /*4ad0*/  USEL UR5, URZ, 0x1, UP0 ;  /* 0x00000001ff057887 */ /* 0x000fe40008000000 */
[----:B------:R-:W-:-:S04]  /*4ae0*/  USEL UR4, UR4, URZ, UP0 ;  /* 0x000000ff04047287 */ /* 0x000fc80008000000 */
[----:B------:R-:W-:Y:S01]  /*4af0*/  ULEA UR4, UR4, UR17, 0x3 ;  /* 0x0000001104047291 */ /* 0x000fe2000f8e18ff */
[----:B------:R-:W-:-:S04]  /*4b00*/  LOP3.LUT R2, R2, UR5, RZ, 0x3c, !PT ;  /* 0x0000000502027c12 */ /* 0x000fc8000f8e3cff */
[----:B------:R-:W-:-:S04]  /*4b10*/  SHF.L.U32 R2, R2, 0x1f, RZ ;  /* 0x0000001f02027819 */ /* 0x000fc800000006ff */
[----:B------:R-:W2:Y:S02]  /*4b20*/  SYNCS.PHASECHK.TRANS64.TRYWAIT P0, [UR4], R2 ;  /* 0x00000002ff0075a7 */ /* 0x000ea40008001104 */
[----:B--2---:R-:W-:Y:S05]  /*4b30*/  @!P0 BRA `(.L_x_94) ;  /* 0x0000003c001c8947 */ /* 0x004fea0003800000 */
.L_x_198:
[----:B------:R-:W-:Y:S01]  /*4b40*/  NOP ;  /* 0x0000000000007918 */ /* 0x000fe20000000000 */
[----:B-1----:R-:W1:Y:S01]  /*4b50*/  LDS R0, [UR8+0x14] ;  /* 0x00001408ff007984 */ /* 0x002e620008000800 */
[----:B------:R-:W-:Y:S01]  /*4b60*/  ULOP3.LUT UR4, UR30, 0xffff, URZ, 0xc0, !UPT ;  /* 0x0000ffff1e047892 */ /* 0x000fe2000f8ec0ff */
[----:B------:R-:W-:Y:S01]  /*4b70*/  UMOV UR5, 0xffff ;  /* 0x0000ffff00057882 */ /* 0x000fe20000000000 */
[----:B------:R-:W-:Y:S02]  /*4b80*/  UMOV UR6, 0x1 ;  /* 0x0000000100067882 */ /* 0x000fe40000000000 */
[----:B------:R-:W-:-:S04]  /*4b90*/  USHF.R.U32.HI UR4, URZ, 0x5, UR4 ;  /* 0x00000005ff047899 */ /* 0x000fc80008011604 */
[----:B------:R-:W-:Y:S02]  /*4ba0*/  USHF.L.U32 UR5, UR5, UR4, URZ ;  /* 0x0000000405057299 */ /* 0x000fe400080006ff */
[----:B------:R-:W-:-:S04]  /*4bb0*/  USHF.L.U32 UR4, UR6, UR4, URZ ;  /* 0x0000000406047299 */ /* 0x000fc800080006ff */
[----:B-1----:R-:W-:-:S04]  /*4bc0*/  LOP3.LUT R0, R0, UR5, RZ, 0xc0, !PT ;  /* 0x0000000500007c12 */ /* 0x002fc8000f8ec0ff */
[----:B------:R-:W-:-:S13]  /*4bd0*/  ISETP.NE.AND P0, PT, R0, UR5, PT ;  /* 0x0000000500007c0c */ /* 0x000fda000bf05270 */
[----:B------:R-:W-:Y:S05]  /*4be0*/  @P0 BRA `(.L_x_95) ;  /* 0x0000000000580947 */ /* 0x000fea0003800000 */
[----:B------:R-:W1:Y:S02]  /*4bf0*/  LDS R0, [UR8+0x18] ;  /* 0x00001808ff007984 */ /* 0x000e640008000800 */
[----:B-1----:R-:W-:-:S04]  /*4c00*/  LOP3.LUT R0, R0, UR4, RZ, 0xc0, !PT ;  /* 0x0000000400007c12 */ /* 0x002fc8000f8ec0ff */
[----:B------:R-:W-:-:S13]  /*4c10*/  ISETP.NE.AND P0, PT, R0, UR4, PT ;  /* 0x0000000400007c0c */ /* 0x000fda000bf05270 */
[----:B------:R-:W-:Y:S05]  /*4c20*/  @P0 BRA `(.L_x_96) ;  /* 0x00000000003c0947 */ /* 0x000fea0003800000 */
[----:B------:R-:W1:Y:S01]  /*4c30*/  S2R R2, SR_LANEID ;  /* 0x0000000000027919 */ /* 0x000e620000000000 */
[----:B------:R-:W-:-:S06]  /*4c40*/  ULOP3.LUT UR5, URZ, UR5, URZ, 0x33, !UPT ;  /* 0x00000005ff057292 */ /* 0x000fcc000f8e33ff */
[----:B------:R-:W-:-:S04]  /*4c50*/  IMAD.U32 R0, RZ, RZ, UR5 ;  /* 0x00000005ff007e24 */ /* 0x000fc8000f8e00ff */
[----:B------:R2:W4:Y:S02]  /*4c60*/  REDUX UR7, R0 ;  /* 0x00000000000773c4 */ /* 0x0005240000000000 */
[----:B------:R1:W-:Y:S01]  /*4c70*/  UTCATOMSWS.AND URZ, UR5 ;  /* 0x0000000500ff79e3 */ /* 0x0003e20008000000 */
[----:B--2---:R-:W-:Y:S01]  /*4c80*/  LOP3.LUT R0, RZ, UR4, RZ, 0x33, !PT ;  /* 0x00000004ff007c12 */ /* 0x004fe2000f8e33ff */
[----:B------:R-:W-:Y:S02]  /*4c90*/  VOTEU.ANY UR4, UPT, PT ;  /* 0x0000000000047886 */ /* 0x000fe400038e0100 */
[----:B------:R-:W-:Y:S02]  /*4ca0*/  UFLO.U32 UR4, UR4 ;  /* 0x00000004000472bd */ /* 0x000fe400080e0000 */
[----:B------:R-:W2:Y:S04]  /*4cb0*/  REDUX UR6, R0 ;  /* 0x00000000000673c4 */ /* 0x000ea80000000000 */
[----:B-1----:R-:W-:-:S02]  /*4cc0*/  ISETP.EQ.U32.AND P0, PT, R2, UR4, PT ;  /* 0x0000000402007c0c */ /* 0x002fc4000bf02070 */
[----:B----4-:R-:W-:-:S11]  /*4cd0*/  MOV R2, UR7 ;  /* 0x0000000700027c02 */ /* 0x010fd60008000f00 */
[----:B------:R1:W-:Y:S01]  /*4ce0*/  @P0 ATOMS.AND RZ, [UR8+0x14], R2 ;  /* 0x00001402ffff098c */ /* 0x0003e2000a800008 */
[----:B--2---:R-:W-:-:S05]  /*4cf0*/  IMAD.U32 R0, RZ, RZ, UR6 ;  /* 0x00000006ff007e24 */ /* 0x004fca000f8e00ff */
[----:B------:R1:W-:Y:S01]  /*4d00*/  @P0 ATOMS.AND RZ, [UR8+0x18], R0 ;  /* 0x00001800ffff098c */ /* 0x0003e2000a800008 */
[----:B------:R-:W-:Y:S05]  /*4d10*/  BRA `(.L_x_97) ;  /* 0x0000000000147947 */ /* 0x000fea0003800000 */
.L_x_96:
[----:B------:R-:W-:Y:S02]  /*4d20*/  MOV R2, 0x4d40 ;  /* 0x00004d4000027802 */ /* 0x000fe40000000f00 */
[----:B---3-5:R-:W-:Y:S05]  /*4d30*/  CALL.REL.NOINC `($__internal_0_$__cuda_sm10x_tcgen05_guardrail_trap_col_being_dealloced_not_returned_by_alloc) ;  /* 0x0000003c00387944 */ /* 0x028fea0003c00000 */
[----:B------:R-:W-:Y:S05]  /*4d40*/  BRA `(.L_x_97) ;  /* 0x0000000000087947 */ /* 0x000fea0003800000 */
.L_x_95:
[----:B------:R-:W-:Y:S02]  /*4d50*/  MOV R2, 0x4d70 ;  /* 0x00004d7000027802 */ /* 0x000fe40000000f00 */
[----:B---3-5:R-:W-:Y:S05]  /*4d60*/  CALL.REL.NOINC `($__internal_2_$__cuda_sm10x_tcgen05_guardrail_trap_unallocated_columns_being_dealloced) ;  /* 0x0000003c00447944 */ /* 0x028fea0003c00000 */
.L_x_97:
[----:B------:R-:W-:Y:S01]  /*4d70*/  NOP ;  /* 0x0000000000007918 */ /* 0x000fe20000000000 */
[----:B------:R-:W-:Y:S05]  /*4d80*/  EXIT ;  /* 0x000000000000794d */ /* 0x000fea0003800000 */
.L_x_79:
[----:B------:R-:W-:-:S09]  /*4d90*/  UISETP.NE.OR UP0, UPT, UR18, 0x3, !UP3 ;  /* 0x000000031200788c */ /* 0x000fd2000df05670 */
[----:B------:R-:W-:Y:S05]  /*4da0*/  BRA.U UP0, `(.L_x_98) ;  /* 0x0000000d00347547 */ /* 0x000fea000b800000 */
[----:B------:R-:W2:Y:S01]  /*4db0*/  LDCU.64 UR4, c[0x0][0x888] ;  /* 0x00011100ff0477ac */ /* 0x000ea20008000a00 */
[----:B------:R-:W3:Y:S01]  /*4dc0*/  LDC.64 R12, c[0x0][0x348] ;  /* 0x0000d200ff0c7b82 */ /* 0x000ee20000000a00 */
[----:B------:R-:W-:Y:S02]  /*4dd0*/  HFMA2 R9, -RZ, RZ, 0, 0 ;  /* 0x00000000ff097431 */ /* 0x000fe400000001ff */
[----:B------:R-:W-:Y:S01]  /*4de0*/  IMAD.MOV.U32 R11, RZ, RZ, 0x1 ;  /* 0x00000001ff0b7424 */ /* 0x000fe200078e00ff */
[----:B------:R-:W4:Y:S01]  /*4df0*/  LDCU UR33, c[0x0][0x370] ;  /* 0x00006e00ff2177ac */ /* 0x000f220008000800 */
[----:B------:R-:W-:Y:S01]  /*4e00*/  IMAD.MOV.U32 R10, RZ, RZ, RZ ;  /* 0x000000ffff0a7224 */ /* 0x000fe200078e00ff */
[----:B------:R-:W-:Y:S01]  /*4e10*/  MOV R8, 0x1000 ;  /* 0x0000100000087802 */ /* 0x000fe20000000f00 */
[----:B------:R-:W4:Y:S01]  /*4e20*/  LDCU.128 UR28, c[0x0][0xb10] ;  /* 0x00016200ff1c77ac */ /* 0x000f220008000c00 */
[----:B------:R-:W1:Y:S01]  /*4e30*/  LDCU UR32, c[0x0][0x374] ;  /* 0x00006e80ff2077ac */ /* 0x000e620008000800 */
[----:B------:R-:W1:Y:S01]  /*4e40*/  LDCU.64 UR26, c[0x0][0x890] ;  /* 0x00011200ff1a77ac */ /* 0x000e620008000a00 */
[----:B--2---:R-:W-:Y:S01]  /*4e50*/  UISETP.NE.U32.AND UP0, UPT, UR4, URZ, UPT ;  /* 0x000000ff0400728c */ /* 0x004fe2000bf05070 */
[----:B------:R-:W2:Y:S01]  /*4e60*/  LDCU UR16, c[0x0][0xb0c] ;  /* 0x00016180ff1077ac */ /* 0x000ea20008000800 */
[----:B------:R-:W3:Y:S01]  /*4e70*/  LDCU UR38, c[0x0][0xb20] ;  /* 0x00016400ff2677ac */ /* 0x000ee20008000800 */
[----:B------:R-:W3:Y:S01]  /*4e80*/  LDCU UR4, c[0x0][0xb30] ;  /* 0x00016600ff0477ac */ /* 0x000ee20008000800 */
[----:B------:R-:W-:Y:S01]  /*4e90*/  UMOV UR17, 0x400 ;  /* 0x0000040000117882 */ /* 0x000fe20000000000 */
[----:B----4-:R-:W-:-:S02]  /*4ea0*/  UIMAD.WIDE.U32 UR6, UR33, UR28, URZ ;  /* 0x0000001c210672a5 */ /* 0x010fc4000f8e00ff */
[----:B-1----:R-:W-:Y:S02]  /*4eb0*/  UIMAD.WIDE.U32 UR8, UR32, UR31, URZ ;  /* 0x0000001f200872a5 */ /* 0x002fe4000f8e00ff */
[----:B------:R-:W-:Y:S02]  /*4ec0*/  ULEA UR17, UR52, UR17, 0x18 ;  /* 0x0000001134117291 */ /* 0x000fe4000f8ec0ff */
[----:B------:R-:W-:Y:S02]  /*4ed0*/  UISETP.NE.AND.EX UP5, UPT, UR5, URZ, UPT, UP0 ;  /* 0x000000ff0500728c */ /* 0x000fe4000bfa5300 */
[----:B------:R-:W-:Y:S02]  /*4ee0*/  UISETP.NE.U32.AND UP6, UPT, UR26, URZ, UPT ;  /* 0x000000ff1a00728c */ /* 0x000fe4000bfc5070 */
[----:B------:R-:W-:Y:S02]  /*4ef0*/  UIADD3 UR5, UPT, UPT, UR17, 0x1b0, URZ ;  /* 0x000001b011057890 */ /* 0x000fe4000fffe0ff */
[----:B------:R-:W-:Y:S01]  /*4f00*/  UISETP.NE.AND UP0, UPT, UR42, 0x1, UPT ;  /* 0x000000012a00788c */ /* 0x000fe2000bf05270 */
[----:B------:R-:W-:Y:S01]  /*4f10*/  UMOV UR35, UR7 ;  /* 0x0000000700237c82 */ /* 0x000fe20008000000 */
[----:B------:R-:W-:Y:S01]  /*4f20*/  UMOV UR34, UR9 ;  /* 0x0000000900227c82 */ /* 0x000fe20008000000 */
[----:B------:R-:W-:-:S02]  /*4f30*/  USEL UR37, URZ, 0x1, UP4 ;  /* 0x00000001ff257887 */ /* 0x000fc4000a000000 */
[----:B--2---:R-:W-:Y:S02]  /*4f40*/  UISETP.NE.AND UP0, UPT, UR16, 0x1, UPT ;  /* 0x000000011000788c */ /* 0x004fe4000bf05270 */
[----:B------:R-:W-:Y:S02]  /*4f50*/  UPLOP3.LUT UP4, UPT, UPT, UPT, UPT, 0x40, 0x4 ;  /* 0x000000000004789c */ /* 0x000fe40003f8e870 */
[----:B------:R-:W-:Y:S01]  /*4f60*/  UISETP.GE.AND UP2, UPT, UR42, 0x1, UPT ;  /* 0x000000012a00788c */ /* 0x000fe2000bf46270 */
[----:B------:R-:W1:Y:S01]  /*4f70*/  LDCU.64 UR14, c[0x0][0xb28] ;  /* 0x00016500ff0e77ac */ /* 0x000e620008000a00 */
[----:B------:R-:W-:Y:S02]  /*4f80*/  UISETP.NE.AND.EX UP6, UPT, UR27, URZ, UPT, UP6 ;  /* 0x000000ff1b00728c */ /* 0x000fe4000bfc5360 */
[----:B------:R-:W-:Y:S02]  /*4f90*/  UPRMT UR52, UR52, 0x654, UR5 ;  /* 0x0000065434347896 */ /* 0x000fe40008000005 */
[----:B------:R-:W-:-:S02]  /*4fa0*/  USHF.R.U32.HI UR35, URZ, UR29, UR35 ;  /* 0x0000001dff237299 */ /* 0x000fc40008011623 */
[----:B---3--:R-:W-:Y:S02]  /*4fb0*/  USHF.R.U32.HI UR34, URZ, UR38, UR34 ;  /* 0x00000026ff227299 */ /* 0x008fe40008011622 */
[----:B------:R-:W-:Y:S02]  /*4fc0*/  UISETP.NE.AND UP0, UPT, UR30, 0x1, UPT ;  /* 0x000000011e00788c */ /* 0x000fe4000bf05270 */
[----:B------:R-:W-:-:S11]  /*4fd0*/  UISETP.NE.AND UP3, UPT, UR4, 0x1, UPT ;  /* 0x000000010400788c */ /* 0x000fd6000bf65270 */
.L_x_106:
[C---:B------:R-:W-:Y:S02]  /*4fe0*/  LEA R3, R10.reuse, UR17, 0x3 ;  /* 0x000000110a037c11 */ /* 0x040fe4000f8e18ff */
[----:B------:R-:W-:Y:S02]  /*4ff0*/  SHF.L.U32 R0, R9, 0x1f, RZ ;  /* 0x0000001f09007819 */ /* 0x000fe400000006ff */
[----:B------:R-:W-:Y:S02]  /*5000*/  LEA R4, R10, UR17, 0x4 ;  /* 0x000000110a047c11 */ /* 0x000fe4000f8e20ff */
[----:B--2---:R-:W2:Y:S02]  /*5010*/  SYNCS.PHASECHK.TRANS64.TRYWAIT P0, [R3+URZ+0x1d0], R0 ;  /* 0x0001d000030075a7 */ /* 0x004ea400080011ff */
[----:B--2---:R-:W-:Y:S05]  /*5020*/  @!P0 BRA `(.L_x_99) ;  /* 0x0000003400f88947 */ /* 0x004fea0003800000 */
.L_x_199:
[----:B------:R-:W3:Y:S01]  /*5030*/  LDS.128 R4, [R4+0x260] ;  /* 0x0002600004047984 */ /* 0x000ee20000000c00 */
[----:B------:R-:W-:Y:S01]  /*5040*/  UISETP.GE.AND UP0, UPT, UR42, 0x1, UPT ;  /* 0x000000012a00788c */ /* 0x000fe2000bf06270 */
[----:B------:R-:W-:Y:S01]  /*5050*/  @!PT LDS RZ, [RZ] ;  /* 0x00000000fffff984 */ /* 0x000fe20000000800 */
[----:B------:R-:W-:Y:S01]  /*5060*/  @!PT LDS RZ, [RZ] ;  /* 0x00000000fffff984 */ /* 0x000fe20000000800 */
[----:B------:R-:W-:Y:S01]  /*5070*/  @!PT LDS RZ, [RZ] ;  /* 0x00000000fffff984 */ /* 0x000fe20000000800 */
[----:B------:R-:W-:Y:S01]  /*5080*/  @!PT LDS RZ, [RZ] ;  /* 0x00000000fffff984 */ /* 0x000fe20000000800 */
[----:B------:R4:W-:Y:S06]  /*5090*/  MEMBAR.ALL.CTA ;  /* 0x0000000000007992 */ /* 0x0009ec0000008000 */
[----:B----4-:R-:W4:Y:S01]  /*50a0*/  FENCE.VIEW.ASYNC.S ;  /* 0x00000000000073c6 */ /* 0x010f220000000000 */
[----:B---3--:R-:W-:Y:S11]  /*50b0*/  LOP3.LUT P0, RZ, R6, 0x1, RZ, 0xc0, !PT ;  /* 0x0000000106ff7812 */ /* 0x008ff6000780c0ff */
[----:B------:R-:W-:Y:S02]  /*50c0*/  @!UPT UIADD3 URZ, UPT, UPT, URZ, URZ, URZ ;  /* 0x000000fffffff290 */ /* 0x000fe4000fffe0ff */
[----:B----4-:R-:W-:Y:S01]  /*50d0*/  VOTEU.ANY UP2, P0 ;  /* 0x0000000000ff7886 */ /* 0x010fe20000040100 */
[----:B------:R-:W-:Y:S11]  /*50e0*/  PLOP3.LUT P0, PT, PT, PT, UP2, 0x80, 0x8 ;  /* 0x000000000008781c */ /* 0x000ff60003f0f028 */
[----:B------:R-:W-:Y:S02]  /*50f0*/  @!UPT UIADD3 URZ, UPT, UPT, URZ, URZ, URZ ;  /* 0x000000fffffff290 */ /* 0x000fe4000fffe0ff */
[----:B--2---:R-:W-:Y:S02]  /*5100*/  @P0 SHF.R.U32.HI R0, RZ, 0x10, R5 ;  /* 0x00000010ff000819 */ /* 0x004fe40000011605 */
[----:B------:R-:W-:Y:S02]  /*5110*/  @P0 MOV R2, R4 ;  /* 0x0000000400020202 */ /* 0x000fe40000000f00 */
[----:B------:R-:W-:Y:S01]  /*5120*/  @P0 R2UR UR4, R0 ;  /* 0x00000000000402ca */ /* 0x000fe200000e0000 */
[----:B------:R-:W-:Y:S01]  /*5130*/  VIADD R0, R3, 0x1e0 ;  /* 0x000001e003007836 */ /* 0x000fe20000000000 */
[----:B------:R-:W-:Y:S02]  /*5140*/  @P0 LOP3.LUT R4, R5, 0xffff, RZ, 0xc0, !PT ;  /* 0x0000ffff05040812 */ /* 0x000fe400078ec0ff */
[----:B------:R-:W-:Y:S02]  /*5150*/  @P0 R2UR UR6, R2 ;  /* 0x00000000020602ca */ /* 0x000fe400000e0000 */
[----:B------:R-:W-:Y:S02]  /*5160*/  PRMT R0, RZ, 0x654, R0 ;  /* 0x00000654ff007816 */ /* 0x000fe40000000000 */
[----:B------:R-:W-:Y:S02]  /*5170*/  @P0 R2UR UR5, R4 ;  /* 0x00000000040502ca */ /* 0x000fe400000e0000 */
[----:B------:R2:W-:Y:S03]  /*5180*/  SYNCS.ARRIVE.TRANS64.RED.A1T0 RZ, [R0+URZ], RZ ;  /* 0x000000ff00ff79a7 */ /* 0x0005e600081004ff */
[----:B------:R-:W-:Y:S04]  /*5190*/  @UP2 UMOV UR25, UR4 ;  /* 0x0000000400192c82 */ /* 0x000fe80008000000 */
[----:B------:R-:W-:Y:S04]  /*51a0*/  @UP2 UMOV UR13, UR6 ;  /* 0x00000006000d2c82 */ /* 0x000fe80008000000 */
[----:B------:R-:W-:Y:S01]  /*51b0*/  @UP2 UMOV UR7, UR5 ;  /* 0x0000000500072c82 */ /* 0x000fe20008000000 */
[----:B------:R-:W-:Y:S05]  /*51c0*/  BRA.U !UP0, `(.L_x_100) ;  /* 0x0000000108c07547 */ /* 0x000fea000b800000 */
[----:B------:R-:W-:Y:S02]  /*51d0*/  UIMAD.WIDE.U32 UR10, UR7, UR31, URZ ;  /* 0x0000001f070a72a5 */ /* 0x000fe4000f8e00ff */
[----:B------:R-:W-:Y:S02]  /*51e0*/  UP2UR UR12, UPR, URZ, 0x4 ;  /* 0x00000004ff0c7883 */ /* 0x000fe40008000000 */
[----:B------:R-:W-:Y:S02]  /*51f0*/  UISETP.NE.AND UP2, UPT, UR30, 0x1, UPT ;  /* 0x000000011e00788c */ /* 0x000fe4000bf45270 */
[----:B------:R-:W-:Y:S02]  /*5200*/  UIMAD.WIDE.U32 UR18, UR13, UR28, URZ ;  /* 0x0000001c0d1272a5 */ /* 0x000fe4000f8e00ff */
[----:B------:R-:W-:Y:S02]  /*5210*/  USEL UR4, UR32, UR34, !UP2 ;  /* 0x0000002220047287 */ /* 0x000fe4000d000000 */
[----:B------:R-:W-:Y:S02]  /*5220*/  UISETP.NE.AND UP0, UPT, UR16, 0x1, UPT ;  /* 0x000000011000788c */ /* 0x000fe4000bf05270 */
[----:B------:R-:W-:Y:S02]  /*5230*/  UP2UR UR24, UPR, URZ, 0x2 ;  /* 0x00000002ff187883 */ /* 0x000fe40008000000 */
[----:B------:R-:W-:Y:S02]  /*5240*/  UISETP.NE.AND UP1, UPT, UR42, 0x1, UPT ;  /* 0x000000012a00788c */ /* 0x000fe4000bf25270 */
[----:B-1----:R-:W-:Y:S02]  /*5250*/  UIMAD.WIDE.U32 UR20, UR4, UR14, URZ ;  /* 0x0000000e041472a5 */ /* 0x002fe4000f8e00ff */
[----:B------:R-:W-:Y:S01]  /*5260*/  USEL UR8, UR33, UR35, !UP0 ;  /* 0x0000002321087287 */ /* 0x000fe2000c000000 */
[----:B------:R-:W-:Y:S02]  /*5270*/  UMOV UR5, UR11 ;  /* 0x0000000b00057c82 */ /* 0x000fe40008000000 */
[----:B------:R-:W-:Y:S02]  /*5280*/  USHF.R.U32.HI UR6, URZ, UR38, UR5 ;  /* 0x00000026ff067299 */ /* 0x000fe40008011605 */
[----:B------:R-:W-:Y:S02]  /*5290*/  UIMAD.WIDE.U32 UR22, UR8, UR14, URZ ;  /* 0x0000000e081672a5 */ /* 0x000fe4000f8e00ff */
[----:B------:R-:W-:Y:S02]  /*52a0*/  USEL UR6, UR7, UR6, !UP2 ;  /* 0x0000000607067287 */ /* 0x000fe4000d000000 */
[----:B------:R-:W-:Y:S02]  /*52b0*/  UISETP.NE.AND UP2, UPT, UR12, URZ, UPT ;  /* 0x000000ff0c00728c */ /* 0x000fe4000bf45270 */
[----:B------:R-:W-:Y:S01]  /*52c0*/  UIMAD.WIDE.U32 UR10, UR6, UR14, URZ ;  /* 0x0000000e060a72a5 */ /* 0x000fe2000f8e00ff */
[----:B------:R-:W-:Y:S02]  /*52d0*/  UMOV UR5, UR19 ;  /* 0x0000001300057c82 */ /* 0x000fe40008000000 */
[----:B------:R-:W-:Y:S03]  /*52e0*/  USHF.R.U32.HI UR9, URZ, UR29, UR5 ;  /* 0x0000001dff097299 */ /* 0x000fe60008011605 */
[----:B------:R-:W-:Y:S02]  /*52f0*/  UMOV UR5, UR21 ;  /* 0x0000001500057c82 */ /* 0x000fe40008000000 */
[----:B------:R-:W-:Y:S03]  /*5300*/  @UP1 USHF.R.U32.HI UR4, URZ, UR15, UR5 ;  /* 0x0000000fff041299 */ /* 0x000fe60008011605 */
[----:B------:R-:W-:Y:S01]  /*5310*/  UMOV UR5, UR23 ;  /* 0x0000001700057c82 */ /* 0x000fe20008000000 */
[----:B------:R-:W-:Y:S02]  /*5320*/  UIMAD UR4, UR42, UR4, URZ ;  /* 0x000000042a0472a4 */ /* 0x000fe4000f8e02ff */
[----:B------:R-:W-:Y:S02]  /*5330*/  @UP1 USHF.R.U32.HI UR8, URZ, UR15, UR5 ;  /* 0x0000000fff081299 */ /* 0x000fe40008011605 */
[----:B------:R-:W-:Y:S02]  /*5340*/  USEL UR5, UR13, UR9, !UP0 ;  /* 0x000000090d057287 */ /* 0x000fe4000c000000 */
[----:B------:R-:W-:Y:S02]  /*5350*/  UIMAD UR9, UR42, UR8, URZ ;  /* 0x000000082a0972a4 */ /* 0x000fe4000f8e02ff */
[----:B------:R-:W-:Y:S03]  /*5360*/  UISETP.GE.AND UP0, UPT, UR6, UR4, UPT ;  /* 0x000000040600728c */ /* 0x000fe6000bf06270 */
[----:B------:R-:W-:Y:S01]  /*5370*/  UMOV UR4, UR11 ;  /* 0x0000000b00047c82 */ /* 0x000fe20008000000 */
[----:B------:R-:W-:Y:S02]  /*5380*/  UISETP.GE.OR UP0, UPT, UR5, UR9, UP0 ;  /* 0x000000090500728c */ /* 0x000fe40008706670 */
[----:B------:R-:W-:Y:S02]  /*5390*/  USHF.R.U32.HI UR4, URZ, UR15, UR4 ;  /* 0x0000000fff047299 */ /* 0x000fe40008011604 */
[----:B------:R-:W-:Y:S02]  /*53a0*/  UIMAD.WIDE.U32 UR10, UR5, UR14, URZ ;  /* 0x0000000e050a72a5 */ /* 0x000fe4000f8e00ff */
[----:B------:R-:W-:Y:S04]  /*53b0*/  USEL UR12, UR6, UR4, !UP1 ;  /* 0x00000004060c7287 */ /* 0x000fe8000c800000 */
[----:B------:R-:W-:Y:S01]  /*53c0*/  UIADD3 UR9, UPT, UPT, -UR12, URZ, URZ ;  /* 0x000000ff0c097290 */ /* 0x000fe2000fffe1ff */
[----:B------:R-:W-:Y:S02]  /*53d0*/  @!UP0 UMOV UR4, UR11 ;  /* 0x0000000b00048c82 */ /* 0x000fe40008000000 */
[----:B------:R-:W-:Y:S02]  /*53e0*/  @!UP0 USHF.R.U32.HI UR4, URZ, UR15, UR4 ;  /* 0x0000000fff048299 */ /* 0x000fe40008011604 */
[----:B------:R-:W-:Y:S02]  /*53f0*/  UIMAD UR9, UR42, UR9, UR6 ;  /* 0x000000092a0972a4 */ /* 0x000fe4000f8e0206 */
[----:B------:R-:W-:Y:S02]  /*5400*/  @!UP0 USEL UR4, UR5, UR4, !UP1 ;  /* 0x0000000405048287 */ /* 0x000fe4000c800000 */
[----:B------:R-:W-:Y:S02]  /*5410*/  UISETP.NE.AND UP1, UPT, UR24, URZ, UPT ;  /* 0x000000ff1800728c */ /* 0x000fe4000bf25270 */
[----:B------:R-:W-:Y:S02]  /*5420*/  @!UP0 UIMAD UR9, UR8, UR9, UR4 ;  /* 0x00000009080982a4 */ /* 0x000fe4000f8e0204 */
[----:B------:R-:W-:Y:S02]  /*5430*/  @!UP0 UIADD3 UR10, UPT, UPT, UR12, -UR4, URZ ;  /* 0x800000040c0a8290 */ /* 0x000fe4000fffe0ff */
[----:B------:R-:W-:Y:S02]  /*5440*/  UIADD3 UR4, UPT, UPT, -UR5, URZ, URZ ;  /* 0x000000ff05047290 */ /* 0x000fe4000fffe1ff */
[----:B------:R-:W-:Y:S02]  /*5450*/  UIADD3 UR8, UPT, UPT, -UR6, URZ, URZ ;  /* 0x000000ff06087290 */ /* 0x000fe4000fffe1ff */
[----:B------:R-:W-:Y:S02]  /*5460*/  @!UP0 UIMAD UR6, UR10, UR42, UR5 ;  /* 0x0000002a0a0682a4 */ /* 0x000fe4000f8e0205 */
[----:B------:R-:W-:Y:S02]  /*5470*/  UIMAD UR13, UR16, UR4, UR13 ;  /* 0x00000004100d72a4 */ /* 0x000fe4000f8e020d */
[----:B------:R-:W-:Y:S01]  /*5480*/  UIMAD UR7, UR30, UR8, UR7 ;  /* 0x000000081e0772a4 */ /* 0x000fe2000f8e0207 */
[----:B------:R-:W-:Y:S02]  /*5490*/  @!UP0 UMOV UR5, UR9 ;  /* 0x0000000900058c82 */ /* 0x000fe40008000000 */
[----:B------:R-:W-:Y:S02]  /*54a0*/  UIMAD UR13, UR5, UR16, UR13 ;  /* 0x00000010050d72a4 */ /* 0x000fe4000f8e020d */
[----:B------:R-:W-:Y:S11]  /*54b0*/  UIMAD UR7, UR6, UR30, UR7 ;  /* 0x0000001e060772a4 */ /* 0x000ff6000f8e0207 */
[----:B------:R-:W-:Y:S01]  /*54c0*/  @!UPT UIADD3 URZ, UPT, UPT, URZ, URZ, URZ ;  /* 0x000000fffffff290 */ /* 0x000fe2000fffe0ff */
.L_x_100:
[----:B------:R-:W3:Y:S01]  /*54d0*/  @!UP3 LDCU.128 UR20, c[0x0][0xb10] ;  /* 0x00016200ff14b7ac */ /* 0x000ee20008000c00 */
[----:B------:R-:W-:Y:S02]  /*54e0*/  ISETP.NE.U32.AND P0, PT, RZ, UR26, PT ;  /* 0x0000001aff007c0c */ /* 0x000fe4000bf05070 */
[----:B------:R-:W-:Y:S02]  /*54f0*/  SHF.L.U32 R2, R11, 0x1f, RZ ;  /* 0x0000001f0b027819 */ /* 0x000fe400000006ff */
[----:B------:R-:W-:Y:S01]  /*5500*/  ISETP.NE.AND.EX P0, PT, RZ, UR27, PT, P0 ;  /* 0x0000001bff007c0c */ /* 0x000fe2000bf05300 */
[----:B------:R-:W4:Y:S01]  /*5510*/  @!UP3 LDCU UR5, c[0x0][0xb0c] ;  /* 0x00016180ff05b7ac */ /* 0x000f220008000800 */
[----:B---3--:R-:W-:Y:S07]  /*5520*/  UIMAD.WIDE.U32 UR8, UR13, UR20, URZ ;  /* 0x000000140d0872a5 */ /* 0x008fee000f8e00ff */
[----:B------:R-:W-:Y:S01]  /*5530*/  @!UP3 UMOV UR4, UR9 ;  /* 0x000000090004bc82 */ /* 0x000fe20008000000 */
[----:B----4-:R-:W-:Y:S02]  /*5540*/  @!UP3 UISETP.NE.AND UP0, UPT, UR5, 0x1, UPT ;  /* 0x000000010500b88c */ /* 0x010fe4000bf05270 */
[----:B------:R-:W-:Y:S02]  /*5550*/  @!UP3 USHF.R.U32.HI UR4, URZ, UR21, UR4 ;  /* 0x00000015ff04b299 */ /* 0x000fe40008011604 */
[----:B------:R-:W-:Y:S02]  /*5560*/  UIMAD.WIDE.U32 UR8, UR7, UR23, URZ ;  /* 0x00000017070872a5 */ /* 0x000fe4000f8e00ff */
[----:B------:R-:W-:Y:S02]  /*5570*/  @!UP3 USEL UR10, UR13, UR4, !UP0 ;  /* 0x000000040d0ab287 */ /* 0x000fe4000c000000 */
[----:B------:R-:W-:Y:S03]  /*5580*/  @!UP3 UISETP.NE.AND UP0, UPT, UR22, 0x1, UPT ;  /* 0x000000011600b88c */ /* 0x000fe6000bf05270 */
[----:B------:R-:W-:Y:S02]  /*5590*/  @!UP3 UMOV UR6, UR9 ;  /* 0x000000090006bc82 */ /* 0x000fe40008000000 */
[----:B------:R-:W3:Y:S02]  /*55a0*/  @!UP3 LDCU UR4, c[0x0][0xb20] ;  /* 0x00016400ff04b7ac */ /* 0x000ee40008000800 */
[----:B---3--:R-:W-:Y:S04]  /*55b0*/  @!UP3 USHF.R.U32.HI UR6, URZ, UR4, UR6 ;  /* 0x00000004ff06b299 */ /* 0x008fe80008011606 */
[----:B------:R-:W-:Y:S04]  /*55c0*/  @!UP3 USEL UR6, UR7, UR6, !UP0 ;  /* 0x000000060706b287 */ /* 0x000fe8000c000000 */
[----:B------:R-:W-:Y:S02]  /*55d0*/  @!UP3 UIADD3 UR4, UPT, UPT, -UR10, UR6, URZ ;  /* 0x000000060a04b290 */ /* 0x000fe4000fffe1ff */
[----:B------:R-:W-:Y:S02]  /*55e0*/  @!UP3 UIADD3 UR6, UPT, UPT, UR10, -UR6, URZ ;  /* 0x800000060a06b290 */ /* 0x000fe4000fffe0ff */
[----:B------:R-:W-:Y:S02]  /*55f0*/  @!UP3 UIMAD UR13, UR4, UR5, UR13 ;  /* 0x00000005040db2a4 */ /* 0x000fe4000f8e020d */
[----:B------:R-:W-:Y:S01]  /*5600*/  @!UP3 UIMAD UR7, UR6, UR22, UR7 ;  /* 0x000000160607b2a4 */ /* 0x000fe2000f8e0207 */
[----:B------:R-:W-:Y:S11]  /*5610*/  BRA.U UP4, `(.L_x_101) ;  /* 0x0000000104107547 */ /* 0x000ff6000b800000 */
[----:B------:R-:W-:Y:S04]  /*5620*/  MOV R3, UR37 ;  /* 0x0000002500037c02 */ /* 0x000fe80008000f00 */
[----:B------:R-:W-:Y:S04]  /*5630*/  SHF.L.U32 R3, R3, 0x1f, RZ ;  /* 0x0000001f03037819 */ /* 0x000fe800000006ff */
[----:B------:R-:W3:Y:S02]  /*5640*/  SYNCS.PHASECHK.TRANS64.TRYWAIT P1, [UR17+0x1c8], R3 ;  /* 0x0001c803ff0075a7 */ /* 0x000ee40008021111 */
[----:B---3--:R-:W-:Y:S05]  /*5650*/  @!P1 BRA `(.L_x_102) ;  /* 0x0000003000809947 */ /* 0x008fea0003800000 */
.L_x_101:
[----:B------:R-:W-:Y:S05]  /*5660*/  BRA.U !UP6, `(.L_x_103) ;  /* 0x000000010e387547 */ /* 0x000fea000b800000 */
[----:B------:R-:W-:Y:S01]  /*5670*/  UPLOP3.LUT UP1, UPT, UPT, UPT, UP5, 0x80, 0x8 ;  /* 0x000000000008789c */ /* 0x000fe20003f2f050 */
[----:B--2---:R-:W-:Y:S01]  /*5680*/  HFMA2 R0, -RZ, RZ, 0, 5.9604644775390625e-08 ;  /* 0x00000001ff007431 */ /* 0x004fe200000001ff */
[----:B------:R-:W2:Y:S01]  /*5690*/  LDCU.64 UR8, c[0x0][0x358] ;  /* 0x00006b00ff0877ac */ /* 0x000ea20008000a00 */
[----:B------:R-:W-:Y:S03]  /*56a0*/  IMAD.MOV.U32 R80, RZ, RZ, 0x1 ;  /* 0x00000001ff507424 */ /* 0x000fe600078e00ff */
[----:B------:R-:W-:Y:S05]  /*56b0*/  PLOP3.LUT P1, PT, PT, PT, UP1, 0x80, 0x8 ;  /* 0x000000000008781c */ /* 0x000fea0003f2f018 */
[----:B------:R-:W3:Y:S01]  /*56c0*/  @UP1 LDCU.64 UR4, c[0x0][0x888] ;  /* 0x00011100ff0417ac */ /* 0x000ee20008000a00 */
[----:B------:R-:W-:Y:S07]  /*56d0*/  @UP1 UIMAD UR6, UR36, UR26, URZ ;  /* 0x0000001a240612a4 */ /* 0x000fee000f8e02ff */
[----:B------:R-:W-:Y:S01]  /*56e0*/  @!P1 PRMT R80, R0, 0x7610, R80 ;  /* 0x0000761000509816 */ /* 0x000fe20000000050 */
[----:B---3--:R-:W-:Y:S06]  /*56f0*/  @UP1 UIMAD.WIDE UR4, UR6, 0x4, UR4 ;  /* 0x00000004060418a5 */ /* 0x008fec000f8e0204 */
[----:B------:R-:W-:Y:S01]  /*5700*/  IMAD.U32 R4, RZ, RZ, UR4 ;  /* 0x00000004ff047e24 */ /* 0x000fe2000f8e00ff */
[----:B------:R-:W-:Y:S04]  /*5710*/  MOV R5, UR5 ;  /* 0x0000000500057c02 */ /* 0x000fe80008000f00 */
[----:B------:R-:W3:Y:S01]  /*5720*/  @!UP1 LDCU UR4, c[0x0][0x880] ;  /* 0x00011000ff0497ac */ /* 0x000ee20008000800 */
[----:B--2--5:R4:W5:Y:S02]  /*5730*/  @P1 LDG.E R39, desc[UR8][R4.64] ;  /* 0x0000000804271981 */ /* 0x024964000c1e1900 */
[----:B---34-:R-:W-:Y:S07]  /*5740*/  @!P1 IMAD.U32 R39, RZ, RZ, UR4 ;  /* 0x00000004ff279e24 */ /* 0x018fee000f8e00ff */
.L_x_103:
[----:B-----5:R-:W-:Y:S01]  /*5750*/  @!P0 ISETP.EQ.AND P2, PT, R39, RZ, PT ;  /* 0x000000ff2700820c */ /* 0x020fe20003f42270 */
[----:B------:R-:W-:Y:S01]  /*5760*/  @!UPT UIADD3 URZ, UPT, UPT, URZ, URZ, URZ ;  /* 0x000000fffffff290 */ /* 0x000fe2000fffe0ff */
[----:B------:R-:W-:Y:S11]  /*5770*/  @!P0 BRA `(.L_x_104) ;  /* 0x0000000000148947 */ /* 0x000ff60003800000 */
[----:B------:R-:W-:Y:S02]  /*5780*/  LOP3.LUT P0, RZ, R80, 0xff, RZ, 0xc0, !PT ;  /* 0x000000ff50ff7812 */ /* 0x000fe4000780c0ff */
[----:B------:R-:W-:Y:S04]  /*5790*/  PLOP3.LUT P2, PT, PT, PT, UP1, 0x80, 0x8 ;  /* 0x000000000008781c */ /* 0x000fe80003f4f018 */
[----:B------:R-:W-:Y:S07]  /*57a0*/  PLOP3.LUT P2, PT, P2, PT, PT, 0x8, 0x80 ;  /* 0x000000000080781c */ /* 0x000fee000174e170 */
[----:B------:R-:W-:Y:S11]  /*57b0*/  @P0 ISETP.EQ.AND P2, PT, R39, RZ, PT ;  /* 0x000000ff2700020c */ /* 0x000ff60003f42270 */
[----:B------:R-:W-:Y:S02]  /*57c0*/  @!UPT UIADD3 URZ, UPT, UPT, URZ, URZ, URZ ;  /* 0x000000fffffff290 */ /* 0x000fe4000fffe0ff */
.L_x_104:
[----:B------:R-:W3:Y:S01]  /*57d0*/  SYNCS.PHASECHK.TRANS64.TRYWAIT P0, [UR17+0x1b8], R2 ;  /* 0x0001b802ff0075a7 */ /* 0x000ee20008001111 */
[----:B------:R-:W-:Y:S02]  /*57e0*/  ELECT P1, URZ, PT ;  /* 0x0000000000ff782f */ /* 0x000fe40003820000 */
[----:B------:R-:W-:Y:S01]  /*57f0*/  IADD3 R10, PT, PT, R10, 0x1, RZ ;  /* 0x000000010a0a7810 */ /* 0x000fe20007ffe0ff */
[----:B---3--:R-:W-:Y:S10]  /*5800*/  @!P0 BRA `(.L_x_105) ;  /* 0x00000030002c8947 */ /* 0x008ff40003800000 */
.L_x_202:
[----:B------:R-:W-:Y:S01]  /*5810*/  PLOP3.LUT P1, PT, P2, P1, PT, 0xf2, 0x2f ;  /* 0x00000000002f781c */ /* 0x000fe20001723e72 */
[----:B------:R-:W-:Y:S01]  /*5820*/  UMOV UR18, 0x0 ;  /* 0x0000000000127882 */ /* 0x000fe20000000000 */
[----:B------:R-:W-:Y:S01]  /*5830*/  UMOV UR19, 0x10000000 ;  /* 0x1000000000137882 */ /* 0x000fe20000000000 */
[----:B------:R-:W-:Y:S01]  /*5840*/  UMOV UR12, UR36 ;  /* 0x00000024000c7c82 */ /* 0x000fe20008000000 */
[----:B------:R-:W-:Y:S01]  /*5850*/  LOP3.LUT R11, R11, 0x1, RZ, 0x3c, !PT ;  /* 0x000000010b0b7812 */ /* 0x000fe200078e3cff */
[----:B------:R-:W-:Y:S01]  /*5860*/  UMOV UR36, UR25 ;  /* 0x0000001900247c82 */ /* 0x000fe20008000000 */
[----:B------:R-:W-:Y:S07]  /*5870*/  UPLOP3.LUT UP4, UPT, UPT, UPT, UPT, 0x80, 0x8 ;  /* 0x000000000008789c */ /* 0x000fee0003f8f070 */
[----:B--2---:R-:W-:Y:S01]  /*5880*/  @!P1 IADD3 R2, P0, PT, R12, 0x580, RZ ;  /* 0x000005800c029810 */ /* 0x004fe20007f1e0ff */
[----:B------:R-:W-:Y:S03]  /*5890*/  VOTEU.ALL UP0, P1 ;  /* 0x0000000000ff7886 */ /* 0x000fe60000800000 */
[----:B------:R-:W-:Y:S01]  /*58a0*/  @!P1 R2UR UR5, R2 ;  /* 0x00000000020592ca */ /* 0x000fe200000e0000 */
[----:B------:R-:W-:Y:S01]  /*58b0*/  @!P1 IMAD.X R0, RZ, RZ, R13, P0 ;  /* 0x000000ffff009224 */ /* 0x000fe200000e060d */
[----:B------:R-:W-:Y:S01]  /*58c0*/  @!UP0 USHF.L.U32 UR10, UR45, 0x6, URZ ;  /* 0x000000062d0a8899 */ /* 0x000fe200080006ff */
[----:B------:R-:W-:Y:S01]  /*58d0*/  ISETP.NE.AND P0, PT, R10, 0x2, PT ;  /* 0x000000020a00780c */ /* 0x000fe20003f05270 */
[----:B------:R-:W-:Y:S02]  /*58e0*/  @!UP0 USHF.L.U32 UR11, UR46, 0x6, URZ ;  /* 0x000000062e0b8899 */ /* 0x000fe400080006ff */
[----:B------:R-:W-:Y:S01]  /*58f0*/  @!P1 R2UR UR4, R0 ;  /* 0x00000000000492ca */ /* 0x000fe200000e0000 */
[----:B------:R-:W-:Y:S01]  /*5900*/  @!UP0 UIADD3 UR8, UPT, UPT, UR17, 0x400, URZ ;  /* 0x0000040011088890 */ /* 0x000fe2000fffe0ff */
[----:B------:R-:W-:Y:S01]  /*5910*/  SEL R0, RZ, 0x1, P0 ;  /* 0x00000001ff007807 */ /* 0x000fe20000000000 */
[----:B------:R-:W-:Y:S01]  /*5920*/  @!UP0 UIADD3 UR9, UPT, UPT, UR17, 0x1b0, URZ ;  /* 0x000001b011098890 */ /* 0x000fe2000fffe0ff */
[----:B------:R-:W-:Y:S01]  /*5930*/  SEL R10, R10, RZ, P0 ;  /* 0x000000ff0a0a7207 */ /* 0x000fe20000000000 */
[----:B------:R-:W-:Y:S01]  /*5940*/  VOTEU.ALL UP0, P1 ;  /* 0x0000000000ff7886 */ /* 0x000fe20000800000 */
[----:B------:R-:W-:Y:S01]  /*5950*/  LOP3.LUT R9, R9, R0, RZ, 0x3c, !PT ;  /* 0x0000000009097212 */ /* 0x000fe200078e3cff */
[----:B------:R-:W-:Y:S01]  /*5960*/  IMAD.U32 R2, RZ, RZ, UR5 ;  /* 0x00000005ff027e24 */ /* 0x000fe2000f8e00ff */
[----:B------:R-:W-:Y:S02]  /*5970*/  UIADD3 UR45, UPT, UPT, UR7, UR60, URZ ;  /* 0x0000003c072d7290 */ /* 0x000fe4000fffe0ff */
[----:B------:R-:W-:Y:S03]  /*5980*/  UIADD3 UR46, UPT, UPT, UR13, UR57, URZ ;  /* 0x000000390d2e7290 */ /* 0x000fe6000fffe0ff */
[----:B------:R-:W-:Y:S01]  /*5990*/  IMAD.U32 R3, RZ, RZ, UR4 ;  /* 0x00000004ff037e24 */ /* 0x000fe2000f8e00ff */
[----:B------:R-:W-:Y:S04]  /*59a0*/  @!P1 R2UR UR4, R2 ;  /* 0x00000000020492ca */ /* 0x000fe800000e0000 */
[----:B------:R-:W-:Y:S11]  /*59b0*/  @!P1 R2UR UR5, R3 ;  /* 0x00000000030592ca */ /* 0x000ff600000e0000 */
[----:B------:R-:W-:Y:S02]  /*59c0*/  @!UPT UIADD3 URZ, UPT, UPT, URZ, URZ, URZ ;  /* 0x000000fffffff290 */ /* 0x000fe4000fffe0ff */
[----:B------:R2:W-:Y:S01]  /*59d0*/  @!UP0 UTMALDG.3D [UR8], [UR4], desc[UR18] ;  /* 0x00001208040085b4 */ /* 0x0005e20008011000 */
[----:B------:R2:W-:Y:S01]  /*59e0*/  @!P1 SYNCS.ARRIVE.TRANS64.RED.A0TR RZ, [UR17+0x1b0], R8 ;  /* 0x0001b008ffff99a7 */ /* 0x0005e20008300411 */
[----:B------:R-:W-:Y:S01]  /*59f0*/  SYNCS.ARRIVE.TRANS64.RED.A1T0 RZ, [UR52], RZ ;  /* 0x000000ffffff79a7 */ /* 0x000fe20008100434 */
[----:B------:R-:W-:Y:S05]  /*5a00*/  BRA.U UP2, `(.L_x_106) ;  /* 0xfffffff502747547 */ /* 0x000fea000b83ffff */
[----:B------:R-:W-:Y:S07]  /*5a10*/  MOV R0, UR17 ;  /* 0x0000001100007c02 */ /* 0x000fee0008000f00 */
.L_x_107:
[----:B---3--:R-:W-:-:S04]  /*5a20*/  SHF.L.U32 R2, R11, 0x1f, RZ ;  /* 0x0000001f0b027819 */ /* 0x008fc800000006ff */
[----:B------:R3:W4:Y:S03]  /*5a30*/  SYNCS.PHASECHK.TRANS64.TRYWAIT P0, [R0+URZ+0x1b8], R2 ;  /* 0x0001b802000075a7 */ /* 0x00072600080011ff */
[----:B----4-:R-:W-:Y:S05]  /*5a40*/  @!P0 NANOSLEEP.SYNCS 0x989680 ;  /* 0x009896800000895d */ /* 0x010fea0003900000 */
[----:B------:R-:W4:Y:S02]  /*5a50*/  @!P0 SYNCS.PHASECHK.TRANS64 P0, [R0+URZ+0x1b8], R2 ;  /* 0x0001b802000085a7 */ /* 0x000f2400080010ff */
[----:B-12-4-:R-:W-:Y:S05]  /*5a60*/  @P0 EXIT ;  /* 0x000000000000094d */ /* 0x016fea0003800000 */
[----:B------:R-:W-:Y:S05]  /*5a70*/  BRA `(.L_x_107) ;  /* 0xfffffffc00e87947 */ /* 0x000fea000383ffff */
.L_x_98:
[----:B------:R-:W-:-:S06]  /*5a80*/  UISETP.GE.AND UP0, UPT, UR18, 0x4, UPT ;  /* 0x000000041200788c */ /* 0x000fcc000bf06270 */
[----:B------:R-:W-:-:S13]  /*5a90*/  PLOP3.LUT P0, PT, PT, PT, UP0, 0x80, 0x8 ;  /* 0x000000000008781c */ /* 0x000fda0003f0f008 */
[----:B-1----:R-:W-:Y:S05]  /*5aa0*/  @!P0 EXIT ;  /* 0x000000000000894d */ /* 0x002fea0003800000 */
[----:B------:R-:W-:Y:S01]  /*5ab0*/  BAR.SYNC.DEFER_BLOCKING 0x6, 0xa0 ;  /* 0x0182800000007b1d */ /* 0x000fe20000010000 */
[C---:B------:R-:W-:Y:S01]  /*5ac0*/  IMAD.SHL.U32 R7, R69.reuse, 0x40, RZ ;  /* 0x0000004045077824 */ /* 0x040fe200078e00ff */
[----:B------:R-:W-:Y:S01]  /*5ad0*/  CS2R R84, SRZ ;  /* 0x0000000000547805 */ /* 0x000fe2000001ff00 */
[C---:B------:R-:W-:Y:S01]  /*5ae0*/  IMAD.SHL.U32 R4, R69.reuse, 0x20, RZ ;  /* 0x0000002045047824 */ /* 0x040fe200078e00ff */
[----:B------:R-:W-:Y:S01]  /*5af0*/  CS2R R82, SRZ ;  /* 0x0000000000527805 */ /* 0x000fe2000001ff00 */
[----:B------:R-:W-:Y:S01]  /*5b00*/  IMAD.SHL.U32 R5, R69, 0x8, RZ ;  /* 0x0000000845057824 */ /* 0x000fe200078e00ff */
[----:B------:R-:W-:Y:S01]  /*5b10*/  UMOV UR44, 0x400 ;  /* 0x00000400002c7882 */ /* 0x000fe20000000000 */
[----:B------:R-:W-:Y:S01]  /*5b20*/  LOP3.LUT R6, R7, 0x180, RZ, 0xc0, !PT ;  /* 0x0000018007067812 */ /* 0x000fe200078ec0ff */
[----:B------:R-:W-:Y:S01]  /*5b30*/  ULEA UR44, UR52, UR44, 0x18 ;  /* 0x0000002c342c7291 */ /* 0x000fe2000f8ec0ff */
[----:B------:R-:W-:Y:S01]  /*5b40*/  LOP3.LUT R4, R4, 0xc00, RZ, 0xc0, !PT ;  /* 0x00000c0004047812 */ /* 0x000fe200078ec0ff */
[----:B------:R-:W1:Y:S01]  /*5b50*/  LDC.64 R74, c[0x0][0x888] ;  /* 0x00022200ff4a7b82 */ /* 0x000e620000000a00 */
[----:B------:R-:W-:Y:S01]  /*5b60*/  LOP3.LUT R5, R6, 0x30, R5, 0xf8, !PT ;  /* 0x0000003006057812 */ /* 0x000fe200078ef805 */
[C---:B------:R-:W-:Y:S01]  /*5b70*/  IMAD.SHL.U32 R6, R69.reuse, 0x2, RZ ;  /* 0x0000000245067824 */ /* 0x040fe200078e00ff */
[--C-:B------:R-:W-:Y:S01]  /*5b80*/  LOP3.LUT R4, R4, 0x40, R7.reuse, 0xf8, !PT ;  /* 0x0000004004047812 */ /* 0x100fe200078ef807 */
[C---:B------:R-:W-:Y:S01]  /*5b90*/  IMAD.U32 R37, R69.reuse, 0x10000, RZ ;  /* 0x0001000045257824 */ /* 0x040fe200078e00ff */
[----:B------:R-:W-:Y:S01]  /*5ba0*/  UIADD3 UR4, UPT, UPT, UR44, 0x1400, URZ ;  /* 0x000014002c047890 */ /* 0x000fe2000fffe0ff */
[----:B------:R-:W-:Y:S01]  /*5bb0*/  IMAD.SHL.U32 R78, R69, 0x10, RZ ;  /* 0x00000010454e7824 */ /* 0x000fe200078e00ff */
[----:B------:R-:W-:Y:S01]  /*5bc0*/  LOP3.LUT R5, R5, 0x20, R6, 0x78, !PT ;  /* 0x0000002005057812 */ /* 0x000fe200078e7806 */
[----:B------:R-:W2:Y:S01]  /*5bd0*/  LDC.64 R76, c[0x0][0x890] ;  /* 0x00022400ff4c7b82 */ /* 0x000ea20000000a00 */
[----:B------:R-:W-:Y:S01]  /*5be0*/  LOP3.LUT R4, R4, 0x200, R7, 0xf8, !PT ;  /* 0x0000020004047812 */ /* 0x000fe200078ef807 */
[----:B------:R-:W-:Y:S01]  /*5bf0*/  IMAD.MOV.U32 R36, RZ, RZ, RZ ;  /* 0x000000ffff247224 */ /* 0x000fe200078e00ff */
[----:B------:R-:W-:Y:S01]  /*5c00*/  LOP3.LUT R37, R37, 0x600000, RZ, 0xc0, !PT ;  /* 0x0060000025257812 */ /* 0x000fe200078ec0ff */
[----:B------:R-:W-:Y:S01]  /*5c10*/  IMAD.U32 R86, RZ, RZ, UR4 ;  /* 0x00000004ff567e24 */ /* 0x000fe2000f8e00ff */
[----:B------:R-:W-:Y:S01]  /*5c20*/  LOP3.LUT R79, R4, R5, RZ, 0xfc, !PT ;  /* 0x00000005044f7212 */ /* 0x000fe200078efcff */
[----:B------:R-:W3:Y:S01]  /*5c30*/  LDS R0, [UR44+0x280] ;  /* 0x0002802cff007984 */ /* 0x000ee20008000800 */
[----:B------:R-:W-:Y:S01]  /*5c40*/  LOP3.LUT R78, R78, 0x20, RZ, 0xc0, !PT ;  /* 0x000000204e4e7812 */ /* 0x000fe200078ec0ff */
[----:B------:R-:W4:Y:S01]  /*5c50*/  LDC.64 R72, c[0x0][0x8b0] ;  /* 0x00022c00ff487b82 */ /* 0x000f220000000a00 */
[----:B------:R-:W1:Y:S01]  /*5c60*/  LDCU UR54, c[0x0][0x370] ;  /* 0x00006e00ff3677ac */ /* 0x000e620008000800 */
[----:B------:R-:W-:Y:S01]  /*5c70*/  VIADD R4, R79, UR44 ;  /* 0x0000002c4f047c36 */ /* 0x000fe20008000000 */
[----:B------:R-:W1:Y:S04]  /*5c80*/  LDCU.64 UR62, c[0x0][0x348] ;  /* 0x00006900ff3e77ac */ /* 0x000e680008000a00 */
[----:B------:R-:W-:Y:S01]  /*5c90*/  IADD3 R78, PT, PT, -R78, 0x400, R4 ;  /* 0x000004004e4e7810 */ /* 0x000fe20007ffe104 */
[----:B------:R-:W1:Y:S01]  /*5ca0*/  LDC.64 R70, c[0x0][0x8a8] ;  /* 0x00022a00ff467b82 */ /* 0x000e620000000a00 */
[----:B------:R-:W1:Y:S01]  /*5cb0*/  LDCU UR43, c[0x0][0xb0c] ;  /* 0x00016180ff2b77ac */ /* 0x000e620008000800 */
[----:B------:R-:W1:Y:S01]  /*5cc0*/  LDCU UR39, c[0x0][0xb30] ;  /* 0x00016600ff2777ac */ /* 0x000e620008000800 */
[----:B------:R-:W1:Y:S01]  /*5cd0*/  LDCU.64 UR58, c[0x0][0x888] ;  /* 0x00011100ff3a77ac */ /* 0x000e620008000a00 */
[----:B------:R-:W1:Y:S01]  /*5ce0*/  LDCU.64 UR40, c[0x0][0xb28] ;  /* 0x00016500ff2877ac */ /* 0x000e620008000a00 */
[----:B------:R-:W1:Y:S01]  /*5cf0*/  LDCU.128 UR48, c[0x0][0xb10] ;  /* 0x00016200ff3077ac */ /* 0x000e620008000c00 */
[----:B------:R-:W1:Y:S01]  /*5d00*/  LDCU UR53, c[0x0][0x374] ;  /* 0x00006e80ff3577ac */ /* 0x000e620008000800 */
[----:B------:R-:W-:Y:S01]  /*5d10*/  UIADD3 UR56, UPT, UPT, UR44, 0x400, URZ ;  /* 0x000004002c387890 */ /* 0x000fe2000fffe0ff */
[----:B---3--:R-:W-:-:S11]  /*5d20*/  IMAD.IADD R37, R0, 0x1, R37 ;  /* 0x0000000100257824 */ /* 0x008fd600078e0225 */
.L_x_125:
[----:B------:R-:W-:Y:S02]  /*5d30*/  LEA R3, R82, UR44, 0x3 ;  /* 0x0000002c52037c11 */ /* 0x000fe4000f8e18ff */
[----:B------:R-:W-:Y:S02]  /*5d40*/  SHF.L.U32 R0, R84, 0x1f, RZ ;  /* 0x0000001f54007819 */ /* 0x000fe400000006ff */
[----:B-1----:R-:W-:Y:S02]  /*5d50*/  LEA R4, R82, UR44, 0x4 ;  /* 0x0000002c52047c11 */ /* 0x002fe4000f8e20ff */
[----:B------:R-:W3:Y:S02]  /*5d60*/  SYNCS.PHASECHK.TRANS64.TRYWAIT P0, [R3+URZ+0x1d0], R0 ;  /* 0x0001d000030075a7 */ /* 0x000ee400080011ff */
[----:B--23--:R-:W-:Y:S05]  /*5d70*/  @!P0 BRA `(.L_x_108) ;  /* 0x0000002800e88947 */ /* 0x00cfea0003800000 */
.L_x_203:
[----:B------:R-:W1:Y:S01]  /*5d80*/  LDS.128 R4, [R4+0x260] ;  /* 0x0002600004047984 */ /* 0x000e620000000c00 */
[----:B------:R-:W-:Y:S01]  /*5d90*/  UISETP.GE.AND UP0, UPT, UR42, 0x1, UPT ;  /* 0x000000012a00788c */ /* 0x000fe2000bf06270 */
[----:B------:R-:W-:Y:S01]  /*5da0*/  @!PT LDS RZ, [RZ] ;  /* 0x00000000fffff984 */ /* 0x000fe20000000800 */
[----:B------:R-:W-:Y:S01]  /*5db0*/  @!PT LDS RZ, [RZ] ;  /* 0x00000000fffff984 */ /* 0x000fe20000000800 */
[----:B------:R-:W-:Y:S01]  /*5dc0*/  @!PT LDS RZ, [RZ] ;  /* 0x00000000fffff984 */ /* 0x000fe20000000800 */
[----:B------:R-:W-:Y:S01]  /*5dd0*/  @!PT LDS RZ, [RZ] ;  /* 0x00000000fffff984 */ /* 0x000fe20000000800 */
[----:B------:R2:W-:Y:S06]  /*5de0*/  MEMBAR.ALL.CTA ;  /* 0x0000000000007992 */ /* 0x0005ec0000008000 */
[----:B--2---:R-:W2:Y:S01]  /*5df0*/  FENCE.VIEW.ASYNC.S ;  /* 0x00000000000073c6 */ /* 0x004ea20000000000 */
[----:B-1----:R-:W-:Y:S11]  /*5e00*/  LOP3.LUT P0, RZ, R6, 0x1, RZ, 0xc0, !PT ;  /* 0x0000000106ff7812 */ /* 0x002ff6000780c0ff */
[----:B------:R-:W-:Y:S02]  /*5e10*/  @!UPT UIADD3 URZ, UPT, UPT, URZ, URZ, URZ ;  /* 0x000000fffffff290 */ /* 0x000fe4000fffe0ff */
[----:B--2---:R-:W-:Y:S01]  /*5e20*/  VOTEU.ANY UP1, P0 ;  /* 0x0000000000ff7886 */ /* 0x004fe20000020100 */
[----:B------:R-:W-:Y:S01]  /*5e30*/  PLOP3.LUT P0, PT, PT, PT, UP1, 0x80, 0x8 ;  /* 0x000000000008781c */ /* 0x000fe20003f0f018 */
[----:B------:R-:W-:Y:S11]  /*5e40*/  UP2UR UR47, UPR, URZ, 0x2 ;  /* 0x00000002ff2f7883 */ /* 0x000ff60008000000 */
[----:B------:R-:W-:Y:S01]  /*5e50*/  @!UPT UIADD3 URZ, UPT, UPT, URZ, URZ, URZ ;  /* 0x000000fffffff290 */ /* 0x000fe2000fffe0ff */
[----:B---3--:R-:W-:Y:S02]  /*5e60*/  @P0 SHF.R.U32.HI R0, RZ, 0x10, R5 ;  /* 0x00000010ff000819 */ /* 0x008fe40000011605 */
        /* <DEDUP_REMOVED lines=12> */
[----:B------:R-:W2:Y:S01]  /*5f30*/  LDCU UR12, c[0x0][0xb20] ;  /* 0x00016400ff0c77ac */ /* 0x000ea20008000800 */
[----:B------:R-:W-:Y:S02]  /*5f40*/  UIMAD.WIDE.U32 UR4, UR53, UR51, URZ ;  /* 0x00000033350472a5 */ /* 0x000fe4000f8e00ff */
[----:B------:R-:W-:Y:S02]  /*5f50*/  UIMAD.WIDE.U32 UR6, UR54, UR48, URZ ;  /* 0x00000030360672a5 */ /* 0x000fe4000f8e00ff */
[----:B------:R-:W-:Y:S02]  /*5f60*/  UISETP.NE.AND UP0, UPT, UR50, 0x1, UPT ;  /* 0x000000013200788c */ /* 0x000fe4000bf05270 */
[----:B------:R-:W-:Y:S02]  /*5f70*/  UIMAD.WIDE.U32 UR8, UR37, UR51, URZ ;  /* 0x00000033250872a5 */ /* 0x000fe4000f8e00ff */
[----:B------:R-:W-:Y:S02]  /*5f80*/  UIMAD.WIDE.U32 UR10, UR38, UR48, URZ ;  /* 0x00000030260a72a5 */ /* 0x000fe4000f8e00ff */
[----:B------:R-:W-:Y:S02]  /*5f90*/  UISETP.NE.AND UP1, UPT, UR43, 0x1, UPT ;  /* 0x000000012b00788c */ /* 0x000fe4000bf25270 */
[----:B------:R-:W-:Y:S01]  /*5fa0*/  UISETP.NE.AND UP2, UPT, UR42, 0x1, UPT ;  /* 0x000000012a00788c */ /* 0x000fe2000bf45270 */
[----:B------:R-:W-:Y:S02]  /*5fb0*/  UMOV UR4, UR5 ;  /* 0x0000000500047c82 */ /* 0x000fe40008000000 */
[----:B--2---:R-:W-:Y:S03]  /*5fc0*/  USHF.R.U32.HI UR5, URZ, UR12, UR4 ;  /* 0x0000000cff057299 */ /* 0x004fe60008011604 */
[----:B------:R-:W-:Y:S02]  /*5fd0*/  UMOV UR4, UR7 ;  /* 0x0000000700047c82 */ /* 0x000fe40008000000 */
[----:B------:R-:W-:Y:S02]  /*5fe0*/  USHF.R.U32.HI UR7, URZ, UR49, UR4 ;  /* 0x00000031ff077299 */ /* 0x000fe40008011604 */
[----:B------:R-:W-:Y:S02]  /*5ff0*/  USEL UR4, UR53, UR5, !UP0 ;  /* 0x0000000535047287 */ /* 0x000fe4000c000000 */
[----:B------:R-:W-:Y:S01]  /*6000*/  USEL UR7, UR54, UR7, !UP1 ;  /* 0x0000000736077287 */ /* 0x000fe2000c800000 */
[----:B------:R-:W-:Y:S01]  /*6010*/  UMOV UR5, UR9 ;  /* 0x0000000900057c82 */ /* 0x000fe20008000000 */
[----:B------:R-:W-:Y:S02]  /*6020*/  UIMAD.WIDE.U32 UR8, UR4, UR40, URZ ;  /* 0x00000028040872a5 */ /* 0x000fe4000f8e00ff */
[----:B------:R-:W-:Y:S03]  /*6030*/  USHF.R.U32.HI UR6, URZ, UR12, UR5 ;  /* 0x0000000cff067299 */ /* 0x000fe60008011605 */
[----:B------:R-:W-:Y:S01]  /*6040*/  UMOV UR5, UR11 ;  /* 0x0000000b00057c82 */ /* 0x000fe20008000000 */
[----:B------:R-:W-:Y:S02]  /*6050*/  UIMAD.WIDE.U32 UR10, UR7, UR40, URZ ;  /* 0x00000028070a72a5 */ /* 0x000fe4000f8e00ff */
[----:B------:R-:W-:Y:S02]  /*6060*/  USHF.R.U32.HI UR12, URZ, UR49, UR5 ;  /* 0x00000031ff0c7299 */ /* 0x000fe40008011605 */
[----:B------:R-:W-:Y:S01]  /*6070*/  USEL UR6, UR37, UR6, !UP0 ;  /* 0x0000000625067287 */ /* 0x000fe2000c000000 */
[----:B------:R-:W-:Y:S02]  /*6080*/  UMOV UR5, UR9 ;  /* 0x0000000900057c82 */ /* 0x000fe40008000000 */
[----:B------:R-:W-:Y:S01]  /*6090*/  UMOV UR10, UR11 ;  /* 0x0000000b000a7c82 */ /* 0x000fe20008000000 */
[----:B------:R-:W-:Y:S02]  /*60a0*/  @UP2 USHF.R.U32.HI UR4, URZ, UR41, UR5 ;  /* 0x00000029ff042299 */ /* 0x000fe40008011605 */
[----:B------:R-:W-:Y:S02]  /*60b0*/  @UP2 USHF.R.U32.HI UR7, URZ, UR41, UR10 ;  /* 0x00000029ff072299 */ /* 0x000fe4000801160a */
[----:B------:R-:W-:Y:S02]  /*60c0*/  UIMAD UR4, UR42, UR4, URZ ;  /* 0x000000042a0472a4 */ /* 0x000fe4000f8e02ff */
[----:B------:R-:W-:Y:S02]  /*60d0*/  UIMAD.WIDE.U32 UR10, UR6, UR40, URZ ;  /* 0x00000028060a72a5 */ /* 0x000fe4000f8e00ff */
[----:B------:R-:W-:Y:S02]  /*60e0*/  USEL UR5, UR38, UR12, !UP1 ;  /* 0x0000000c26057287 */ /* 0x000fe4000c800000 */
[----:B------:R-:W-:Y:S02]  /*60f0*/  UIMAD UR8, UR42, UR7, URZ ;  /* 0x000000072a0872a4 */ /* 0x000fe4000f8e02ff */
[----:B------:R-:W-:Y:S03]  /*6100*/  UISETP.GE.AND UP0, UPT, UR6, UR4, UPT ;  /* 0x000000040600728c */ /* 0x000fe6000bf06270 */
[----:B------:R-:W-:Y:S01]  /*6110*/  UMOV UR4, UR11 ;  /* 0x0000000b00047c82 */ /* 0x000fe20008000000 */
[----:B------:R-:W-:Y:S02]  /*6120*/  UISETP.GE.OR UP0, UPT, UR5, UR8, UP0 ;  /* 0x000000080500728c */ /* 0x000fe40008706670 */
[----:B------:R-:W-:Y:S02]  /*6130*/  USHF.R.U32.HI UR4, URZ, UR41, UR4 ;  /* 0x00000029ff047299 */ /* 0x000fe40008011604 */
[----:B------:R-:W-:Y:S02]  /*6140*/  UIMAD.WIDE.U32 UR8, UR5, UR40, URZ ;  /* 0x00000028050872a5 */ /* 0x000fe4000f8e00ff */
[----:B------:R-:W-:Y:S02]  /*6150*/  USEL UR11, UR6, UR4, !UP2 ;  /* 0x00000004060b7287 */ /* 0x000fe4000d000000 */
[----:B------:R-:W-:Y:S02]  /*6160*/  UIADD3 UR8, UPT, UPT, -UR5, URZ, URZ ;  /* 0x000000ff05087290 */ /* 0x000fe4000fffe1ff */
[----:B------:R-:W-:Y:S01]  /*6170*/  UIADD3 UR10, UPT, UPT, -UR11, URZ, URZ ;  /* 0x000000ff0b0a7290 */ /* 0x000fe2000fffe1ff */
[----:B------:R-:W-:Y:S01]  /*6180*/  @!UP0 UMOV UR4, UR9 ;  /* 0x0000000900048c82 */ /* 0x000fe20008000000 */
[----:B------:R-:W-:Y:S02]  /*6190*/  UIADD3 UR9, UPT, UPT, -UR6, URZ, URZ ;  /* 0x000000ff06097290 */ /* 0x000fe4000fffe1ff */
[----:B------:R-:W-:Y:S02]  /*61a0*/  @!UP0 USHF.R.U32.HI UR4, URZ, UR41, UR4 ;  /* 0x00000029ff048299 */ /* 0x000fe40008011604 */
[----:B------:R-:W-:Y:S02]  /*61b0*/  UIMAD UR10, UR42, UR10, UR6 ;  /* 0x0000000a2a0a72a4 */ /* 0x000fe4000f8e0206 */
[----:B------:R-:W-:Y:S04]  /*61c0*/  @!UP0 USEL UR4, UR5, UR4, !UP2 ;  /* 0x0000000405048287 */ /* 0x000fe8000d000000 */
[----:B------:R-:W-:Y:S02]  /*61d0*/  @!UP0 UIMAD UR10, UR7, UR10, UR4 ;  /* 0x0000000a070a82a4 */ /* 0x000fe4000f8e0204 */
[----:B------:R-:W-:Y:S02]  /*61e0*/  @!UP0 UIADD3 UR11, UPT, UPT, UR11, -UR4, URZ ;  /* 0x800000040b0b8290 */ /* 0x000fe4000fffe0ff */
[----:B------:R-:W-:Y:S02]  /*61f0*/  UIMAD UR7, UR43, UR8, UR38 ;  /* 0x000000082b0772a4 */ /* 0x000fe4000f8e0226 */
[----:B------:R-:W-:Y:S02]  /*6200*/  @!UP0 UIMAD UR6, UR11, UR42, UR5 ;  /* 0x0000002a0b0682a4 */ /* 0x000fe4000f8e0205 */
[----:B------:R-:W-:Y:S01]  /*6210*/  UIMAD UR4, UR50, UR9, UR37 ;  /* 0x00000009320472a4 */ /* 0x000fe2000f8e0225 */
[----:B------:R-:W-:Y:S02]  /*6220*/  @!UP0 UMOV UR5, UR10 ;  /* 0x0000000a00058c82 */ /* 0x000fe40008000000 */
[----:B------:R-:W-:Y:S02]  /*6230*/  UIMAD UR38, UR5, UR43, UR7 ;  /* 0x0000002b052672a4 */ /* 0x000fe4000f8e0207 */
[----:B------:R-:W-:Y:S11]  /*6240*/  UIMAD UR37, UR6, UR50, UR4 ;  /* 0x00000032062572a4 */ /* 0x000ff6000f8e0204 */
[----:B------:R-:W-:Y:S01]  /*6250*/  @!UPT UIADD3 URZ, UPT, UPT, URZ, URZ, URZ ;  /* 0x000000fffffff290 */ /* 0x000fe2000fffe0ff */
.L_x_109:
[----:B------:R-:W-:Y:S01]  /*6260*/  UISETP.NE.AND UP0, UPT, UR39, 0x1, UPT ;  /* 0x000000012700788c */ /* 0x000fe2000bf05270 */
[----:B------:R-:W-:Y:S10]  /*6270*/  IADD3 R82, PT, PT, R82, 0x1, RZ ;  /* 0x0000000152527810 */ /* 0x000ff40007ffe0ff */
[----:B------:R-:W2:Y:S01]  /*6280*/  @!UP0 LDCU.128 UR12, c[0x0][0xb10] ;  /* 0x00016200ff0c87ac */ /* 0x000ea20008000c00 */
[----:B------:R-:W3:Y:S01]  /*6290*/  @!UP0 LDCU UR5, c[0x0][0xb0c] ;  /* 0x00016180ff0587ac */ /* 0x000ee20008000800 */
[----:B------:R-:W4:Y:S01]  /*62a0*/  @!UP0 LDCU UR10, c[0x0][0xb20] ;  /* 0x00016400ff0a87ac */ /* 0x000f220008000800 */
[----:B--2---:R-:W-:Y:S02]  /*62b0*/  UIMAD.WIDE.U32 UR8, UR38, UR12, URZ ;  /* 0x0000000c260872a5 */ /* 0x004fe4000f8e00ff */
[----:B------:R-:W-:Y:S02]  /*62c0*/  UIMAD.WIDE.U32 UR6, UR37, UR15, URZ ;  /* 0x0000000f250672a5 */ /* 0x000fe4000f8e00ff */
[----:B------:R-:W-:Y:S03]  /*62d0*/  @!UP0 UISETP.NE.AND UP1, UPT, UR14, 0x1, UPT ;  /* 0x000000010e00888c */ /* 0x000fe6000bf25270 */
[----:B------:R-:W-:Y:S01]  /*62e0*/  @!UP0 UMOV UR4, UR9 ;  /* 0x0000000900048c82 */ /* 0x000fe20008000000 */
[----:B---3--:R-:W-:Y:S02]  /*62f0*/  @!UP0 UISETP.NE.AND UP2, UPT, UR5, 0x1, UPT ;  /* 0x000000010500888c */ /* 0x008fe4000bf45270 */
[----:B------:R-:W-:Y:S01]  /*6300*/  @!UP0 USHF.R.U32.HI UR4, URZ, UR13, UR4 ;  /* 0x0000000dff048299 */ /* 0x000fe20008011604 */
[----:B------:R-:W-:Y:S02]  /*6310*/  @!UP0 UMOV UR6, UR7 ;  /* 0x0000000700068c82 */ /* 0x000fe40008000000 */
[----:B----4-:R-:W-:Y:S02]  /*6320*/  @!UP0 USHF.R.U32.HI UR6, URZ, UR10, UR6 ;  /* 0x0000000aff068299 */ /* 0x010fe40008011606 */
[----:B------:R-:W-:Y:S02]  /*6330*/  @!UP0 USEL UR7, UR38, UR4, !UP2 ;  /* 0x0000000426078287 */ /* 0x000fe4000d000000 */
[----:B------:R-:W-:Y:S04]  /*6340*/  @!UP0 USEL UR6, UR37, UR6, !UP1 ;  /* 0x0000000625068287 */ /* 0x000fe8000c800000 */
[----:B------:R-:W-:Y:S02]  /*6350*/  @!UP0 UIADD3 UR4, UPT, UPT, -UR7, UR6, URZ ;  /* 0x0000000607048290 */ /* 0x000fe4000fffe1ff */
[----:B------:R-:W-:Y:S02]  /*6360*/  @!UP0 UIADD3 UR6, UPT, UPT, UR7, -UR6, URZ ;  /* 0x8000000607068290 */ /* 0x000fe4000fffe0ff */
[----:B------:R-:W-:Y:S02]  /*6370*/  @!UP0 UIMAD UR38, UR4, UR5, UR38 ;  /* 0x00000005042682a4 */ /* 0x000fe4000f8e0226 */
[----:B------:R-:W-:Y:S02]  /*6380*/  @!UP0 UIMAD UR37, UR6, UR14, UR37 ;  /* 0x0000000e062582a4 */ /* 0x000fe4000f8e0225 */
[----:B------:R-:W-:Y:S09]  /*6390*/  ULOP3.LUT UP0, URZ, UR56, 0x1b0, URZ, 0xc0, !UPT ;  /* 0x000001b038ff7892 */ /* 0x000ff2000f80c0ff */
[----:B------:R-:W-:Y:S05]  /*63a0*/  BRA.U !UP0, `(.L_x_110) ;  /* 0x0000000108407547 */ /* 0x000fea000b800000 */
[----:B------:R-:W2:Y:S01]  /*63b0*/  LDCU.64 UR8, c[0x4][0x80] ;  /* 0x01001000ff0877ac */ /* 0x000ea20008000a00 */
[----:B------:R-:W-:Y:S01]  /*63c0*/  MOV R3, 0x0 ;  /* 0x0000000000037802 */ /* 0x000fe20000000f00 */
[----:B------:R-:W-:Y:S02]  /*63d0*/  HFMA2 R12, -RZ, RZ, 0, 5.9604644775390625e-08 ;  /* 0x00000001ff0c7431 */ /* 0x000fe400000001ff */
[----:B------:R-:W-:Y:S02]  /*63e0*/  IMAD.MOV.U32 R8, RZ, RZ, 0x70 ;  /* 0x00000070ff087424 */ /* 0x000fe400078e00ff */
[----:B------:R-:W-:Y:S01]  /*63f0*/  IMAD.MOV.U32 R13, RZ, RZ, RZ ;  /* 0x000000ffff0d7224 */ /* 0x000fe200078e00ff */
[----:B------:R-:W3:Y:S01]  /*6400*/  LDCU.64 UR6, c[0x4][0x88] ;  /* 0x01001100ff0677ac */ /* 0x000ee20008000a00 */
[----:B------:R-:W4:Y:S01]  /*6410*/  LDC.64 R2, c[0x4][R3] ;  /* 0x0100000003027b82 */ /* 0x000f220000000a00 */
[----:B------:R-:W1:Y:S01]  /*6420*/  LDCU.64 UR4, c[0x4][0x8] ;  /* 0x01000100ff0477ac */ /* 0x000e620008000a00 */
[----:B--2---:R-:W-:Y:S01]  /*6430*/  MOV R5, UR9 ;  /* 0x0000000900057c02 */ /* 0x004fe20008000f00 */
[----:B------:R-:W-:Y:S01]  /*6440*/  IMAD.U32 R4, RZ, RZ, UR8 ;  /* 0x00000008ff047e24 */ /* 0x000fe2000f8e00ff */
[----:B---3--:R-:W-:Y:S01]  /*6450*/  MOV R7, UR7 ;  /* 0x0000000700077c02 */ /* 0x008fe20008000f00 */
[----:B------:R-:W-:Y:S01]  /*6460*/  IMAD.U32 R6, RZ, RZ, UR6 ;  /* 0x00000006ff067e24 */ /* 0x000fe2000f8e00ff */
[----:B-1----:R-:W-:Y:S01]  /*6470*/  MOV R11, UR5 ;  /* 0x00000005000b7c02 */ /* 0x002fe20008000f00 */
[----:B------:R-:W-:Y:S02]  /*6480*/  IMAD.U32 R10, RZ, RZ, UR4 ;  /* 0x00000004ff0a7e24 */ /* 0x000fe4000f8e00ff */
[----:B------:R-:W-:Y:S07]  /*6490*/  LEPC R20, `(.L_x_110) ;  /* 0x000000001014794e */ /* 0x000fee0000000000 */
[----:B----45:R-:W-:Y:S05]  /*64a0*/  CALL.ABS.NOINC R2 ;  /* 0x0000000002007343 */ /* 0x030fea0003c00000 */
.L_x_110:
[----:B------:R-:W-:Y:S01]  /*64b0*/  LOP3.LUT P0, RZ, R86, 0x1b0, RZ, 0xc0, !PT ;  /* 0x000001b056ff7812 */ /* 0x000fe2000780c0ff */
[----:B------:R-:W-:Y:S11]  /*64c0*/  BSSY.RECONVERGENT B6, `(.L_x_111) ;  /* 0x0000013000067945 */ /* 0x000ff60003800200 */
[----:B------:R-:W-:Y:S01]  /*64d0*/  @!UPT UIADD3 URZ, UPT, UPT, URZ, URZ, URZ ;  /* 0x000000fffffff290 */ /* 0x000fe2000fffe0ff */
[----:B------:R-:W-:Y:S05]  /*64e0*/  @!P0 BRA `(.L_x_112) ;  /* 0x0000000000408947 */ /* 0x000fea0003800000 */
        /* <DEDUP_REMOVED lines=16> */
.L_x_112:
[----:B------:R-:W-:Y:S05]  /*65f0*/  BSYNC.RECONVERGENT B6 ;  /* 0x0000000000067941 */ /* 0x000fea0003800200 */
.L_x_111:
[----:B------:R-:W-:Y:S01]  /*6600*/  ISETP.NE.U32.AND P3, PT, R76, RZ, PT ;  /* 0x000000ff4c00720c */ /* 0x000fe20003f65070 */
[----:B------:R-:W-:Y:S01]  /*6610*/  UISETP.NE.AND UP1, UPT, UR61, URZ, UPT ;  /* 0x000000ff3d00728c */ /* 0x000fe2000bf25270 */
[----:B------:R-:W-:Y:S02]  /*6620*/  ISETP.NE.U32.AND P4, PT, R72, RZ, PT ;  /* 0x000000ff4800720c */ /* 0x000fe40003f85070 */
[----:B------:R-:W-:Y:S02]  /*6630*/  ISETP.NE.AND.EX P3, PT, R77, RZ, PT, P3 ;  /* 0x000000ff4d00720c */ /* 0x000fe40003f65330 */
[----:B------:R-:W-:Y:S02]  /*6640*/  PLOP3.LUT P1, PT, PT, PT, PT, 0x8, 0x80 ;  /* 0x000000000080781c */ /* 0x000fe40003f2e170 */
[----:B------:R-:W-:Y:S02]  /*6650*/  PLOP3.LUT P0, PT, PT, PT, UP1, 0x80, 0x8 ;  /* 0x000000000008781c */ /* 0x000fe40003f0f018 */
[----:B------:R-:W-:Y:S02]  /*6660*/  ISETP.NE.AND.EX P4, PT, R73, RZ, PT, P4 ;  /* 0x000000ff4900720c */ /* 0x000fe40003f85340 */
[----:B------:R-:W2:Y:S09]  /*6670*/  @UP1 LDCU.64 UR4, c[0x0][0x888] ;  /* 0x00011100ff0417ac */ /* 0x000eb20008000a00 */
[----:B------:R-:W-:Y:S01]  /*6680*/  @P0 PLOP3.LUT P1, PT, P3, PT, PT, 0x80, 0x8 ;  /* 0x000000000008081c */ /* 0x000fe20001f2f070 */
[----:B--2---:R-:W-:Y:S04]  /*6690*/  @UP1 UISETP.NE.U32.AND UP0, UPT, UR4, URZ, UPT ;  /* 0x000000ff0400128c */ /* 0x004fe8000bf05070 */
[----:B------:R-:W-:Y:S04]  /*66a0*/  @UP1 UISETP.NE.AND.EX UP0, UPT, UR5, URZ, UPT, UP0 ;  /* 0x000000ff0500128c */ /* 0x000fe8000bf05300 */
[----:B------:R-:W-:Y:S01]  /*66b0*/  @UP1 USEL UR4, URZ, 0xffffffff, UP0 ;  /* 0xffffffffff041887 */ /* 0x000fe20008000000 */
[----:B------:R-:W-:Y:S11]  /*66c0*/  @!P3 BRA `(.L_x_113) ;  /* 0x000000000030b947 */ /* 0x000ff60003800000 */
[----:B------:R-:W-:Y:S01]  /*66d0*/  ISETP.NE.U32.AND P2, PT, R74, RZ, PT ;  /* 0x000000ff4a00720c */ /* 0x000fe20003f45070 */
[----:B------:R-:W2:Y:S01]  /*66e0*/  LDCU.64 UR6, c[0x0][0x358] ;  /* 0x00006b00ff0677ac */ /* 0x000ea20008000a00 */
[----:B------:R-:W-:Y:S02]  /*66f0*/  IMAD.MOV.U32 R80, RZ, RZ, 0x1 ;  /* 0x00000001ff507424 */ /* 0x000fe400078e00ff */
[----:B------:R-:W-:Y:S11]  /*6700*/  ISETP.NE.AND.EX P2, PT, R75, RZ, PT, P2 ;  /* 0x000000ff4b00720c */ /* 0x000ff60003f45320 */
[----:B------:R-:W-:Y:S02]  /*6710*/  @!UPT UIADD3 URZ, UPT, UPT, URZ, URZ, URZ ;  /* 0x000000fffffff290 */ /* 0x000fe4000fffe0ff */
[----:B------:R-:W3:Y:S01]  /*6720*/  @P2 LDC.64 R2, c[0x0][0x888] ;  /* 0x00022200ff022b82 */ /* 0x000ee20000000a00 */
[----:B-1----:R-:W-:Y:S04]  /*6730*/  @P2 IMAD R0, R76, UR36, RZ ;  /* 0x000000244c002c24 */ /* 0x002fe8000f8e02ff */
[----:B---3--:R-:W-:Y:S04]  /*6740*/  @P2 IMAD.WIDE R2, R0, 0x4, R2 ;  /* 0x0000000400022825 */ /* 0x008fe800078e0202 */
[----:B------:R-:W-:Y:S01]  /*6750*/  HFMA2 R0, -RZ, RZ, 0, 5.9604644775390625e-08 ;  /* 0x00000001ff007431 */ /* 0x000fe200000001ff */
[----:B--2--5:R2:W5:Y:S04]  /*6760*/  @P2 LDG.E R39, desc[UR6][R2.64] ;  /* 0x0000000602272981 */ /* 0x024568000c1e1900 */
[----:B------:R-:W-:Y:S01]  /*6770*/  @!P2 PRMT R80, R0, 0x7610, R80 ;  /* 0x000076100050a816 */ /* 0x000fe20000000050 */
[----:B--2---:R-:W3:Y:S06]  /*6780*/  @!P2 LDC R39, c[0x0][0x880] ;  /* 0x00022000ff27ab82 */ /* 0x004eec0000000800 */
.L_x_113:
[----:B------:R-:W-:Y:S05]  /*6790*/  @!P4 BRA `(.L_x_114) ;  /* 0x000000000024c947 */ /* 0x000fea0003800000 */
[----:B------:R-:W-:Y:S01]  /*67a0*/  ISETP.NE.U32.AND P2, PT, R70, RZ, PT ;  /* 0x000000ff4600720c */ /* 0x000fe20003f45070 */
[----:B------:R-:W2:Y:S03]  /*67b0*/  LDCU.64 UR6, c[0x0][0x358] ;  /* 0x00006b00ff0677ac */ /* 0x000ea60008000a00 */
[----:B------:R-:W-:Y:S11]  /*67c0*/  ISETP.NE.AND.EX P2, PT, R71, RZ, PT, P2 ;  /* 0x000000ff4700720c */ /* 0x000ff60003f45320 */
[----:B------:R-:W-:Y:S02]  /*67d0*/  @!UPT UIADD3 URZ, UPT, UPT, URZ, URZ, URZ ;  /* 0x000000fffffff290 */ /* 0x000fe4000fffe0ff */
[----:B------:R-:W4:Y:S01]  /*67e0*/  @P2 LDC.64 R2, c[0x0][0x8a8] ;  /* 0x00022a00ff022b82 */ /* 0x000f220000000a00 */
[----:B-1----:R-:W-:Y:S04]  /*67f0*/  @P2 IMAD R0, R72, UR36, RZ ;  /* 0x0000002448002c24 */ /* 0x002fe8000f8e02ff */
[----:B----4-:R-:W-:Y:S05]  /*6800*/  @P2 IMAD.WIDE R2, R0, 0x4, R2 ;  /* 0x0000000400022825 */ /* 0x010fea00078e0202 */
[----:B--2--5:R2:W5:Y:S02]  /*6810*/  @P2 LDG.E R38, desc[UR6][R2.64] ;  /* 0x0000000602262981 */ /* 0x024564000c1e1900 */
[----:B--2---:R-:W4:Y:S02]  /*6820*/  @!P2 LDC R38, c[0x0][0x8a0] ;  /* 0x00022800ff26ab82 */ /* 0x004f240000000800 */
.L_x_114:
[----:B---3-5:R-:W-:Y:S01]  /*6830*/  @P0 ISETP.NE.AND P4, PT, R39, RZ, PT ;  /* 0x000000ff2700020c */ /* 0x028fe20003f85270 */
[----:B-1----:R-:W-:Y:S01]  /*6840*/  IMAD.U32 R0, RZ, RZ, UR4 ;  /* 0x00000004ff007e24 */ /* 0x002fe2000f8e00ff */
[----:B------:R-:W-:Y:S01]  /*6850*/  @P0 LOP3.LUT P2, RZ, R80, 0xff, RZ, 0xc0, !PT ;  /* 0x000000ff50ff0812 */ /* 0x000fe2000784c0ff */
[----:B------:R-:W-:Y:S01]  /*6860*/  BSSY B1, `(.L_x_115) ;  /* 0x0000039000017945 */ /* 0x000fe20003800000 */
[----:B------:R-:W-:Y:S02]  /*6870*/  @P0 SEL R2, RZ, 0xffffffff, P4 ;  /* 0xffffffffff020807 */ /* 0x000fe40002000000 */
[----:B------:R-:W-:Y:S02]  /*6880*/  CS2R R46, SRZ ;  /* 0x00000000002e7805 */ /* 0x000fe4000001ff00 */
[----:B------:R-:W-:Y:S02]  /*6890*/  LEA R16, R36, UR44, 0x3 ;  /* 0x0000002c24107c11 */ /* 0x000fe4000f8e18ff */
[----:B------:R-:W-:Y:S02]  /*68a0*/  CS2R R44, SRZ ;  /* 0x00000000002c7805 */ /* 0x000fe4000001ff00 */
[----:B------:R-:W-:Y:S02]  /*68b0*/  @P1 SEL R2, R0, R2, !P2 ;  /* 0x0000000200021207 */ /* 0x000fe40005000000 */
[----:B------:R-:W-:Y:S02]  /*68c0*/  CS2R R42, SRZ ;  /* 0x00000000002a7805 */ /* 0x000fe4000001ff00 */
[----:B------:R-:W-:Y:S02]  /*68d0*/  SHF.L.U32 R3, R85, 0x1f, RZ ;  /* 0x0000001f55037819 */ /* 0x000fe400000006ff */
[----:B------:R-:W-:Y:S02]  /*68e0*/  CS2R R40, SRZ ;  /* 0x0000000000287805 */ /* 0x000fe4000001ff00 */
[----:B------:R-:W-:Y:S02]  /*68f0*/  @P0 LOP3.LUT R2, R2, 0x1, RZ, 0xc0, !PT ;  /* 0x0000000102020812 */ /* 0x000fe400078ec0ff */
[----:B------:R-:W-:Y:S02]  /*6900*/  PLOP3.LUT P5, PT, PT, PT, PT, 0x8, 0x80 ;  /* 0x000000000080781c */ /* 0x000fe40003fae170 */
[----:B------:R-:W-:Y:S02]  /*6910*/  ISETP.NE.U32.OR P1, PT, R2, 0x1, !P0 ;  /* 0x000000010200780c */ /* 0x000fe40004725470 */
[----:B------:R-:W-:Y:S11]  /*6920*/  LEA.HI R2, R36, R36, RZ, 0x1 ;  /* 0x0000002424027211 */ /* 0x000ff600078f08ff */
[----:B------:R-:W-:Y:S04]  /*6930*/  @P1 SHF.L.U32 R0, R83, 0x1f, RZ ;  /* 0x0000001f53001819 */ /* 0x000fe800000006ff */
[----:B------:R1:W2:Y:S01]  /*6940*/  @P1 SYNCS.PHASECHK.TRANS64.TRYWAIT P0, [UR44+0x1b0], R0 ;  /* 0x0001b000ff0015a7 */ /* 0x0002a2000800112c */
[----:B------:R3:W3:Y:S01]  /*6950*/  SYNCS.PHASECHK.TRANS64.TRYWAIT P4, [R16+URZ+0x1f0], R3 ;  /* 0x0001f003100075a7 */ /* 0x0006e200080811ff */
[C---:B-1----:R-:W-:Y:S01]  /*6960*/  IMAD.SHL.U32 R0, R2.reuse, 0x20, RZ ;  /* 0x0000002002007824 */ /* 0x042fe200078e00ff */
[----:B------:R-:W-:Y:S04]  /*6970*/  LOP3.LUT R2, R2, 0xffe, RZ, 0xc0, !PT ;  /* 0x00000ffe02027812 */ /* 0x000fe800078ec0ff */
[----:B------:R-:W-:Y:S01]  /*6980*/  LOP3.LUT R0, R0, 0xffffffc0, RZ, 0xc0, !PT ;  /* 0xffffffc000007812 */ /* 0x000fe200078ec0ff */
[----:B------:R-:W-:Y:S04]  /*6990*/  IMAD.IADD R2, R36, 0x1, -R2 ;  /* 0x0000000124027824 */ /* 0x000fe800078e0a02 */
[----:B------:R-:W-:Y:S04]  /*69a0*/  IMAD.IADD R0, R37, 0x1, R0 ;  /* 0x0000000125007824 */ /* 0x000fe800078e0200 */
[----:B------:R-:W-:Y:S01]  /*69b0*/  IMAD R2, R2, 0x100000, R0 ;  /* 0x0010000002027824 */ /* 0x000fe200078e0200 */
[----:B--2---:R-:W-:Y:S01]  /*69c0*/  @P1 PLOP3.LUT P5, PT, P0, PT, PT, 0x8, 0x80 ;  /* 0x000000000080181c */ /* 0x004fe200007ae170 */
[----:B------:R-:W-:Y:S01]  /*69d0*/  @!UPT UIADD3 URZ, UPT, UPT, URZ, URZ, URZ ;  /* 0x000000fffffff290 */ /* 0x000fe2000fffe0ff */
[----:B---3--:R-:W-:Y:S11]  /*69e0*/  @!P1 BRA `(.L_x_116) ;  /* 0x0000000000809947 */ /* 0x008ff60003800000 */
[----:B------:R-:W-:Y:S01]  /*69f0*/  ISETP.NE.U32.AND P0, PT, RZ, UR58, PT ;  /* 0x0000003aff007c0c */ /* 0x000fe2000bf05070 */
[----:B------:R-:W-:Y:S01]  /*6a00*/  BSSY B0, `(.L_x_117) ;  /* 0x0000012000007945 */ /* 0x000fe20003800000 */
[----:B------:R-:W-:Y:S02]  /*6a10*/  ISETP.NE.AND P2, PT, R39, RZ, PT ;  /* 0x000000ff2700720c */ /* 0x000fe40003f45270 */
[----:B------:R-:W-:Y:S02]  /*6a20*/  CS2R R42, SRZ ;  /* 0x00000000002a7805 */ /* 0x000fe4000001ff00 */
[----:B------:R-:W-:Y:S02]  /*6a30*/  ISETP.NE.AND.EX P0, PT, RZ, UR59, PT, P0 ;  /* 0x0000003bff007c0c */ /* 0x000fe4000bf05300 */
[----:B------:R-:W-:Y:S02]  /*6a40*/  CS2R R40, SRZ ;  /* 0x0000000000287805 */ /* 0x000fe4000001ff00 */
[----:B------:R-:W-:Y:S02]  /*6a50*/  LOP3.LUT P1, RZ, R80, 0xff, RZ, 0xc0, !PT ;  /* 0x000000ff50ff7812 */ /* 0x000fe4000782c0ff */
[----:B------:R-:W-:Y:S02]  /*6a60*/  CS2R R46, SRZ ;  /* 0x00000000002e7805 */ /* 0x000fe4000001ff00 */
[----:B------:R-:W-:Y:S02]  /*6a70*/  SEL R0, RZ, 0xffffffff, P2 ;  /* 0xffffffffff007807 */ /* 0x000fe40001000000 */
[----:B------:R-:W-:Y:S02]  /*6a80*/  CS2R R44, SRZ ;  /* 0x00000000002c7805 */ /* 0x000fe4000001ff00 */
[----:B------:R-:W-:Y:S04]  /*6a90*/  SEL R4, RZ, 0xffffffff, P0 ;  /* 0xffffffffff047807 */ /* 0x000fe80000000000 */
[----:B------:R-:W-:Y:S04]  /*6aa0*/  @P3 SEL R0, R4, R0, !P1 ;  /* 0x0000000004003207 */ /* 0x000fe80004800000 */
[----:B------:R-:W-:Y:S04]  /*6ab0*/  LOP3.LUT R0, R0, 0x1, RZ, 0xc0, !PT ;  /* 0x0000000100007812 */ /* 0x000fe800078ec0ff */
[----:B------:R-:W-:Y:S01]  /*6ac0*/  ISETP.NE.U32.AND P0, PT, R0, 0x1, PT ;  /* 0x000000010000780c */ /* 0x000fe20003f05070 */
[----:B------:R-:W-:Y:S01]  /*6ad0*/  @!UPT UIADD3 URZ, UPT, UPT, URZ, URZ, URZ ;  /* 0x000000fffffff290 */ /* 0x000fe2000fffe0ff */
[----:B------:R-:W-:Y:S11]  /*6ae0*/  @!P5 BRA `(.L_x_118) ;  /* 0x00000000000cd947 */ /* 0x000ff60003800000 */
[----:B------:R-:W-:Y:S04]  /*6af0*/  SHF.L.U32 R4, R83, 0x1f, RZ ;  /* 0x0000001f53047819 */ /* 0x000fe800000006ff */
[----:B------:R-:W1:Y:S02]  /*6b00*/  SYNCS.PHASECHK.TRANS64.TRYWAIT P1, [UR44+0x1b0], R4 ;  /* 0x0001b004ff0075a7 */ /* 0x000e64000802112c */
[----:B-1----:R-:W-:Y:S05]  /*6b10*/  @!P1 BRA `(.L_x_119) ;  /* 0x0000001c00949947 */ /* 0x002fea0003800000 */
.L_x_118:
[----:B------:R-:W-:Y:S05]  /*6b20*/  BSYNC B0 ;  /* 0x0000000000007941 */ /* 0x000fea0003800000 */
.L_x_117:
[----:B------:R2:W3:Y:S01]  /*6b30*/  @P0 LDS.128 R40, [R79+UR44+0x400] ;  /* 0x0004002c4f280984 */ /* 0x0004e20008000c00 */
[----:B------:R-:W-:Y:S01]  /*6b40*/  UIADD3 UR4, UPT, UPT, UR44, 0x1b8, URZ ;  /* 0x000001b82c047890 */ /* 0x000fe2000fffe0ff */
[----:B------:R-:W-:Y:S02]  /*6b50*/  LOP3.LUT R83, R83, 0x1, RZ, 0x3c, !PT ;  /* 0x0000000153537812 */ /* 0x000fe400078e3cff */
[----:B------:R2:W1:Y:S01]  /*6b60*/  @P0 LDS.128 R44, [R78+0x10] ;  /* 0x000010004e2c0984 */ /* 0x0004620000000c00 */
[----:B------:R-:W-:Y:S01]  /*6b70*/  UPRMT UR4, UR52, 0x654, UR4 ;  /* 0x0000065434047896 */ /* 0x000fe20008000004 */
[----:B------:R-:W-:Y:S01]  /*6b80*/  @!PT LDS RZ, [RZ] ;  /* 0x00000000fffff984 */ /* 0x000fe20000000800 */
[----:B------:R-:W-:Y:S01]  /*6b90*/  @!PT LDS RZ, [RZ] ;  /* 0x00000000fffff984 */ /* 0x000fe20000000800 */
[----:B------:R-:W-:Y:S01]  /*6ba0*/  @!PT LDS RZ, [RZ] ;  /* 0x00000000fffff984 */ /* 0x000fe20000000800 */
[----:B------:R-:W-:Y:S01]  /*6bb0*/  @!PT LDS RZ, [RZ] ;  /* 0x00000000fffff984 */ /* 0x000fe20000000800 */
[----:B------:R5:W-:Y:S06]  /*6bc0*/  MEMBAR.ALL.CTA ;  /* 0x0000000000007992 */ /* 0x000bec0000008000 */
[----:B-----5:R-:W5:Y:S02]  /*6bd0*/  FENCE.VIEW.ASYNC.S ;  /* 0x00000000000073c6 */ /* 0x020f640000000000 */
[----:B-----5:R-:W-:Y:S03]  /*6be0*/  SYNCS.ARRIVE.TRANS64.RED.A1T0 RZ, [UR4], RZ ;  /* 0x000000ffffff79a7 */ /* 0x020fe60008100404 */
.L_x_116:
[----:B------:R-:W-:Y:S05]  /*6bf0*/  BSYNC B1 ;  /* 0x0000000000017941 */ /* 0x000fea0003800000 */
.L_x_115:
[----:B-1----:R-:W-:Y:S04]  /*6c00*/  SHF.R.U32.HI R0, RZ, 0x15, R2 ;  /* 0x00000015ff007819 */ /* 0x002fe80000011602 */
[----:B------:R-:W-:Y:S01]  /*6c10*/  LOP3.LUT P0, RZ, R0, 0x3, R81, 0x48, !PT ;  /* 0x0000000300ff7812 */ /* 0x000fe20007804851 */
[----:B------:R-:W-:Y:S01]  /*6c20*/  @!UPT UIADD3 URZ, UPT, UPT, URZ, URZ, URZ ;  /* 0x000000fffffff290 */ /* 0x000fe2000fffe0ff */
[----:B------:R-:W-:Y:S11]  /*6c30*/  @P4 BRA `(.L_x_120) ;  /* 0x0000000000084947 */ /* 0x000ff60003800000 */
[----:B------:R-:W1:Y:S02]  /*6c40*/  SYNCS.PHASECHK.TRANS64.TRYWAIT P1, [R16+URZ+0x1f0], R3 ;  /* 0x0001f003100075a7 */ /* 0x000e6400080211ff */
[----:B-1----:R-:W-:Y:S05]  /*6c50*/  @!P1 BRA `(.L_x_121) ;  /* 0x0000001c005c9947 */ /* 0x002fea0003800000 */
.L_x_120:
[----:B------:R-:W-:Y:S05]  /*6c60*/  @!P0 BRA `(.L_x_122) ;  /* 0x0000000000408947 */ /* 0x000fea0003800000 */
[----:B------:R-:W1:Y:S01]  /*6c70*/  LDCU.64 UR8, c[0x4][0x70] ;  /* 0x01000e00ff0877ac */ /* 0x000e620008000a00 */
[----:B------:R-:W-:Y:S01]  /*6c80*/  MOV R15, 0x0 ;  /* 0x00000000000f7802 */ /* 0x000fe20000000f00 */
[----:B------:R-:W-:Y:S02]  /*6c90*/  HFMA2 R12, -RZ, RZ, 0, 5.9604644775390625e-08 ;  /* 0x00000001ff0c7431 */ /* 0x000fe400000001ff */
[----:B------:R-:W-:Y:S02]  /*6ca0*/  IMAD.MOV.U32 R8, RZ, RZ, 0x192 ;  /* 0x00000192ff087424 */ /* 0x000fe400078e00ff */
[----:B------:R-:W-:Y:S01]  /*6cb0*/  IMAD.MOV.U32 R13, RZ, RZ, RZ ;  /* 0x000000ffff0d7224 */ /* 0x000fe200078e00ff */
[----:B------:R-:W5:Y:S01]  /*6cc0*/  LDCU.64 UR6, c[0x4][0x78] ;  /* 0x01000f00ff0677ac */ /* 0x000f620008000a00 */
[----:B------:R-:W2:Y:S01]  /*6cd0*/  LDC.64 R14, c[0x4][R15] ;  /* 0x010000000f0e7b82 */ /* 0x000ea20000000a00 */
[----:B------:R-:W3:Y:S01]  /*6ce0*/  LDCU.64 UR4, c[0x4][0x10] ;  /* 0x01000200ff0477ac */ /* 0x000ee20008000a00 */
[----:B-1----:R-:W-:Y:S01]  /*6cf0*/  MOV R5, UR9 ;  /* 0x0000000900057c02 */ /* 0x002fe20008000f00 */
[----:B------:R-:W-:Y:S01]  /*6d00*/  IMAD.U32 R4, RZ, RZ, UR8 ;  /* 0x00000008ff047e24 */ /* 0x000fe2000f8e00ff */
[----:B-----5:R-:W-:Y:S01]  /*6d10*/  MOV R7, UR7 ;  /* 0x0000000700077c02 */ /* 0x020fe20008000f00 */
[----:B------:R-:W-:Y:S01]  /*6d20*/  IMAD.U32 R6, RZ, RZ, UR6 ;  /* 0x00000006ff067e24 */ /* 0x000fe2000f8e00ff */
[----:B---3--:R-:W-:Y:S01]  /*6d30*/  MOV R11, UR5 ;  /* 0x00000005000b7c02 */ /* 0x008fe20008000f00 */
[----:B------:R-:W-:Y:S02]  /*6d40*/  IMAD.U32 R10, RZ, RZ, UR4 ;  /* 0x00000004ff0a7e24 */ /* 0x000fe4000f8e00ff */
[----:B------:R-:W-:Y:S07]  /*6d50*/  LEPC R20, `(.L_x_122) ;  /* 0x000000001014794e */ /* 0x000fee0000000000 */
[----:B--2-4-:R-:W-:Y:S05]  /*6d60*/  CALL.ABS.NOINC R14 ;  /* 0x000000000e007343 */ /* 0x014fea0003c00000 */
.L_x_122:
[----:B------:R-:W-:Y:S01]  /*6d70*/  LOP3.LUT P0, RZ, R69, 0x60, RZ, 0xc0, !PT ;  /* 0x0000006045ff7812 */ /* 0x000fe2000780c0ff */
[----:B------:R-:W-:Y:S05]  /*6d80*/  WARPSYNC.ALL ;  /* 0x0000000000007948 */ /* 0x000fea0003800000 */
[----:B---3--:R-:W-:Y:S01]  /*6d90*/  IMAD.SHL.U32 R66, R41, 0x100, RZ ;  /* 0x0000010029427824 */ /* 0x008fe200078e00ff */
[----:B------:R-:W-:Y:S01]  /*6da0*/  R2UR UR4, R2 ;  /* 0x00000000020472ca */ /* 0x000fe200000e0000 */
[----:B------:R-:W-:Y:S01]  /*6db0*/  IMAD.SHL.U32 R60, R43, 0x100, RZ ;  /* 0x000001002b3c7824 */ /* 0x000fe200078e00ff */
[----:B------:R-:W-:Y:S01]  /*6dc0*/  R2UR UR5, R16 ;  /* 0x00000000100572ca */ /* 0x000fe200000e0000 */
[----:B------:R-:W-:Y:S01]  /*6dd0*/  IMAD.SHL.U32 R48, R47, 0x100, RZ ;  /* 0x000001002f307824 */ /* 0x000fe200078e00ff */
[C---:B------:R-:W-:Y:S01]  /*6de0*/  SHF.L.U32 R2, R40.reuse, 0x10, RZ ;  /* 0x0000001028027819 */ /* 0x040fe200000006ff */
[----:B------:R-:W-:Y:S01]  /*6df0*/  IMAD.SHL.U32 R54, R45, 0x100, RZ ;  /* 0x000001002d367824 */ /* 0x000fe200078e00ff */
[C---:B------:R-:W-:Y:S01]  /*6e00*/  PRMT R0, R40.reuse, 0x8880, RZ ;  /* 0x0000888028007816 */ /* 0x040fe200000000ff */
[----:B------:R-:W-:Y:S01]  /*6e10*/  BSSY.RECONVERGENT B0, `(.L_x_123) ;  /* 0x000009f000007945 */ /* 0x000fe20003800200 */
[----:B------:R-:W-:Y:S02]  /*6e20*/  SHF.L.U32 R3, R40, 0x8, RZ ;  /* 0x0000000828037819 */ /* 0x000fe400000006ff */
[----:B------:R-:W-:Y:S02]  /*6e30*/  SHF.R.S32.HI R2, RZ, 0x18, R2 ;  /* 0x00000018ff027819 */ /* 0x000fe40000011402 */
[----:B------:R-:W-:Y:S01]  /*6e40*/  PRMT R68, R41, 0x8880, RZ ;  /* 0x0000888029447816 */ /* 0x000fe200000000ff */
[----:B------:R-:W-:Y:S01]  /*6e50*/  LDTM.16dp32bit_t0_t15.x32 R4, tmem[UR4] ;  /* 0x00000004000479ee */ /* 0x000fe20008a80000 */
[----:B------:R-:W1:Y:S01]  /*6e60*/  LDTM.16dp32bit_t16_t31.x32 R4, tmem[UR4+0x20] ;  /* 0x00002004000479ee */ /* 0x000e620008aa0000 */
[----:B------:R-:W-:Y:S01]  /*6e70*/  NOP ;  /* 0x0000000000007918 */ /* 0x000fe20000000000 */
[----:B------:R-:W-:Y:S01]  /*6e80*/  UIADD3 UR4, UPT, UPT, UR5, 0x210, URZ ;  /* 0x0000021005047890 */ /* 0x000fe2000fffe0ff */
[----:B------:R-:W-:Y:S02]  /*6e90*/  SHF.R.S32.HI R40, RZ, 0x18, R40 ;  /* 0x00000018ff287819 */ /* 0x000fe40000011428 */
[C---:B------:R-:W-:Y:S01]  /*6ea0*/  PRMT R65, R42.reuse, 0x8880, RZ ;  /* 0x000088802a417816 */ /* 0x040fe200000000ff */
[----:B------:R-:W-:Y:S01]  /*6eb0*/  UPRMT UR4, UR52, 0x654, UR4 ;  /* 0x0000065434047896 */ /* 0x000fe20008000004 */
[C---:B------:R-:W-:Y:S02]  /*6ec0*/  SHF.L.U32 R64, R42.reuse, 0x10, RZ ;  /* 0x000000102a407819 */ /* 0x040fe400000006ff */
[----:B------:R-:W-:Y:S02]  /*6ed0*/  SHF.L.U32 R63, R42, 0x8, RZ ;  /* 0x000000082a3f7819 */ /* 0x000fe400000006ff */
[----:B------:R-:W-:Y:S02]  /*6ee0*/  SHF.R.S32.HI R42, RZ, 0x18, R42 ;  /* 0x00000018ff2a7819 */ /* 0x000fe4000001142a */
[C---:B------:R-:W-:Y:S02]  /*6ef0*/  PRMT R62, R43.reuse, 0x8880, RZ ;  /* 0x000088802b3e7816 */ /* 0x040fe400000000ff */
[----:B-1----:R-:W-:Y:S01]  /*6f00*/  SYNCS.ARRIVE.TRANS64.RED.A1T0 RZ, [UR4], RZ ;  /* 0x000000ffffff79a7 */ /* 0x002fe20008100404 */
[----:B------:R-:W-:Y:S02]  /*6f10*/  SHF.L.U32 R61, R43, 0x10, RZ ;  /* 0x000000102b3d7819 */ /* 0x000fe400000006ff */
[----:B------:R-:W-:Y:S02]  /*6f20*/  SHF.R.S32.HI R43, RZ, 0x18, R43 ;  /* 0x00000018ff2b7819 */ /* 0x000fe4000001142b */
[----:B------:R-:W-:Y:S02]  /*6f30*/  SHF.L.U32 R51, R46, 0x8, RZ ;  /* 0x000000082e337819 */ /* 0x000fe400000006ff */
[----:B------:R-:W-:Y:S01]  /*6f40*/  SHF.R.S32.HI R3, RZ, 0x18, R3 ;  /* 0x00000018ff037819 */ /* 0x000fe20000011403 */
[C---:B----4-:R-:W-:Y:S01]  /*6f50*/  IMAD R4, R38.reuse, R4, RZ ;  /* 0x0000000426047224 */ /* 0x050fe200078e02ff */
[----:B------:R-:W-:Y:S01]  /*6f60*/  SHF.L.U32 R67, R41, 0x10, RZ ;  /* 0x0000001029437819 */ /* 0x000fe200000006ff */
[C---:B------:R-:W-:Y:S01]  /*6f70*/  IMAD R5, R38.reuse, R5, RZ ;  /* 0x0000000526057224 */ /* 0x040fe200078e02ff */
[----:B------:R-:W-:Y:S01]  /*6f80*/  SHF.R.S32.HI R41, RZ, 0x18, R41 ;  /* 0x00000018ff297819 */ /* 0x000fe20000011429 */
[----:B------:R-:W-:Y:S01]  /*6f90*/  IMAD R6, R38, R6, RZ ;  /* 0x0000000626067224 */ /* 0x000fe200078e02ff */
[----:B------:R-:W-:Y:S01]  /*6fa0*/  PRMT R59, R44, 0x8880, RZ ;  /* 0x000088802c3b7816 */ /* 0x000fe200000000ff */
[----:B------:R-:W-:Y:S01]  /*6fb0*/  IMAD R4, R0, R39, R4 ;  /* 0x0000002700047224 */ /* 0x000fe200078e0204 */
[----:B------:R-:W-:Y:S01]  /*6fc0*/  MOV R0, R68 ;  /* 0x0000004400007202 */ /* 0x000fe20000000f00 */
[----:B------:R-:W-:Y:S01]  /*6fd0*/  IMAD R7, R38, R7, RZ ;  /* 0x0000000726077224 */ /* 0x000fe200078e02ff */
[----:B------:R-:W-:Y:S01]  /*6fe0*/  SHF.L.U32 R58, R44, 0x10, RZ ;  /* 0x000000102c3a7819 */ /* 0x000fe200000006ff */
[-C--:B------:R-:W-:Y:S01]  /*6ff0*/  IMAD R5, R2, R39.reuse, R5 ;  /* 0x0000002702057224 */ /* 0x080fe200078e0205 */
[----:B------:R-:W-:Y:S01]  /*7000*/  SHF.R.S32.HI R2, RZ, 0x18, R67 ;  /* 0x00000018ff027819 */ /* 0x000fe20000011443 */
[-C--:B------:R-:W-:Y:S01]  /*7010*/  IMAD R6, R3, R39.reuse, R6 ;  /* 0x0000002703067224 */ /* 0x080fe200078e0206 */
[----:B------:R-:W-:Y:S01]  /*7020*/  SHF.R.S32.HI R3, RZ, 0x18, R66 ;  /* 0x00000018ff037819 */ /* 0x000fe20000011442 */
[----:B------:R-:W-:Y:S01]  /*7030*/  IMAD R8, R38, R8, RZ ;  /* 0x0000000826087224 */ /* 0x000fe200078e02ff */
[C---:B------:R-:W-:Y:S01]  /*7040*/  PRMT R56, R45.reuse, 0x8880, RZ ;  /* 0x000088802d387816 */ /* 0x040fe200000000ff */
[----:B------:R-:W-:Y:S01]  /*7050*/  IMAD R7, R40, R39, R7 ;  /* 0x0000002728077224 */ /* 0x000fe200078e0207 */
[----:B------:R-:W-:Y:S01]  /*7060*/  MOV R40, R65 ;  /* 0x0000004100287202 */ /* 0x000fe20000000f00 */
[----:B------:R-:W-:Y:S01]  /*7070*/  IMAD R9, R38, R9, RZ ;  /* 0x0000000926097224 */ /* 0x000fe200078e02ff */
[----:B------:R-:W-:Y:S01]  /*7080*/  SHF.L.U32 R55, R45, 0x10, RZ ;  /* 0x000000102d377819 */ /* 0x000fe200000006ff */
[-C--:B------:R-:W-:Y:S01]  /*7090*/  IMAD R8, R0, R39.reuse, R8 ;  /* 0x0000002700087224 */ /* 0x080fe200078e0208 */
[----:B------:R-:W-:Y:S01]  /*70a0*/  PRMT R53, R46, 0x8880, RZ ;  /* 0x000088802e357816 */ /* 0x000fe200000000ff */
[----:B------:R-:W-:Y:S01]  /*70b0*/  IMAD R10, R38, R10, RZ ;  /* 0x0000000a260a7224 */ /* 0x000fe200078e02ff */
[----:B------:R-:W-:Y:S01]  /*70c0*/  SHF.R.S32.HI R45, RZ, 0x18, R45 ;  /* 0x00000018ff2d7819 */ /* 0x000fe2000001142d */
[----:B------:R-:W-:Y:S01]  /*70d0*/  IMAD R9, R2, R39, R9 ;  /* 0x0000002702097224 */ /* 0x000fe200078e0209 */
[----:B------:R-:W-:Y:S01]  /*70e0*/  SHF.L.U32 R52, R46, 0x10, RZ ;  /* 0x000000102e347819 */ /* 0x000fe200000006ff */
[C---:B------:R-:W-:Y:S01]  /*70f0*/  IMAD R0, R38.reuse, R20, RZ ;  /* 0x0000001426007224 */ /* 0x040fe200078e02ff */
[C---:B------:R-:W-:Y:S01]  /*7100*/  PRMT R50, R47.reuse, 0x8880, RZ ;  /* 0x000088802f327816 */ /* 0x040fe200000000ff */
[C---:B------:R-:W-:Y:S01]  /*7110*/  IMAD R11, R38.reuse, R11, RZ ;  /* 0x0000000b260b7224 */ /* 0x040fe200078e02ff */
[----:B------:R-:W-:Y:S01]  /*7120*/  SHF.R.S32.HI R46, RZ, 0x18, R46 ;  /* 0x00000018ff2e7819 */ /* 0x000fe2000001142e */
[C---:B------:R-:W-:Y:S01]  /*7130*/  IMAD R2, R38.reuse, R21, RZ ;  /* 0x0000001526027224 */ /* 0x040fe200078e02ff */
[----:B------:R-:W-:Y:S01]  /*7140*/  SHF.L.U32 R49, R47, 0x10, RZ ;  /* 0x000000102f317819 */ /* 0x000fe200000006ff */
[C---:B------:R-:W-:Y:S01]  /*7150*/  IMAD R20, R38.reuse, R24, RZ ;  /* 0x0000001826147224 */ /* 0x040fe200078e02ff */
[----:B------:R-:W-:Y:S01]  /*7160*/  SHF.R.S32.HI R47, RZ, 0x18, R47 ;  /* 0x00000018ff2f7819 */ /* 0x000fe2000001142f */
[----:B------:R-:W-:Y:S01]  /*7170*/  IMAD R21, R38, R25, RZ ;  /* 0x0000001926157224 */ /* 0x000fe200078e02ff */
[----:B------:R-:W-:Y:S01]  /*7180*/  SHF.L.U32 R57, R44, 0x8, RZ ;  /* 0x000000082c397819 */ /* 0x000fe200000006ff */
[----:B------:R-:W-:Y:S01]  /*7190*/  IMAD R24, R38, R28, RZ ;  /* 0x0000001c26187224 */ /* 0x000fe200078e02ff */
[----:B------:R-:W-:Y:S01]  /*71a0*/  SHF.R.S32.HI R44, RZ, 0x18, R44 ;  /* 0x00000018ff2c7819 */ /* 0x000fe2000001142c */
[----:B------:R-:W-:Y:S01]  /*71b0*/  IMAD R10, R3, R39, R10 ;  /* 0x00000027030a7224 */ /* 0x000fe200078e020a */
[----:B------:R-:W-:Y:S01]  /*71c0*/  IADD3 R36, PT, PT, R36, 0x1, RZ ;  /* 0x0000000124247810 */ /* 0x000fe20007ffe0ff */
[C---:B------:R-:W-:Y:S02]  /*71d0*/  IMAD R12, R38.reuse, R12, RZ ;  /* 0x0000000c260c7224 */ /* 0x040fe400078e02ff */
[C---:B------:R-:W-:Y:S02]  /*71e0*/  IMAD R25, R38.reuse, R29, RZ ;  /* 0x0000001d26197224 */ /* 0x040fe400078e02ff */
[C---:B------:R-:W-:Y:S01]  /*71f0*/  IMAD R28, R38.reuse, R32, RZ ;  /* 0x00000020261c7224 */ /* 0x040fe200078e02ff */
[----:B------:R-:W-:Y:S01]  /*7200*/  SHF.R.S32.HI R32, RZ, 0x18, R64 ;  /* 0x00000018ff207819 */ /* 0x000fe20000011440 */
[C---:B------:R-:W-:Y:S01]  /*7210*/  IMAD R29, R38.reuse, R33, RZ ;  /* 0x00000021261d7224 */ /* 0x040fe200078e02ff */
[----:B------:R-:W-:Y:S01]  /*7220*/  I2IP.S8.S32.SAT R33, R7, R6, RZ ;  /* 0x0000000607217239 */ /* 0x000fe200000014ff */
[----:B------:R-:W-:Y:S01]  /*7230*/  IMAD R11, R41, R39, R11 ;  /* 0x00000027290b7224 */ /* 0x000fe200078e020b */
[----:B------:R-:W-:Y:S01]  /*7240*/  MOV R7, R62 ;  /* 0x0000003e00077202 */ /* 0x000fe20000000f00 */
[C---:B------:R-:W-:Y:S01]  /*7250*/  IMAD R13, R38.reuse, R13, RZ ;  /* 0x0000000d260d7224 */ /* 0x040fe200078e02ff */
[----:B------:R-:W-:Y:S01]  /*7260*/  SHF.R.S32.HI R6, RZ, 0x18, R63 ;  /* 0x00000018ff067819 */ /* 0x000fe2000001143f */
[----:B------:R-:W-:Y:S01]  /*7270*/  IMAD R14, R38, R14, RZ ;  /* 0x0000000e260e7224 */ /* 0x000fe200078e02ff */
[----:B------:R-:W-:Y:S01]  /*7280*/  I2IP.S8.S32.SAT R41, R11, R10, RZ ;  /* 0x0000000a0b297239 */ /* 0x000fe200000014ff */
[----:B------:R-:W-:Y:S01]  /*7290*/  IMAD R12, R40, R39, R12 ;  /* 0x00000027280c7224 */ /* 0x000fe200078e020c */
[----:B------:R-:W-:Y:S01]  /*72a0*/  I2IP.S8.S32.SAT R40, R5, R4, R33 ;  /* 0x0000000405287239 */ /* 0x000fe20000001421 */
[----:B------:R-:W-:Y:S01]  /*72b0*/  IMAD R15, R38, R15, RZ ;  /* 0x0000000f260f7224 */ /* 0x000fe200078e02ff */
[----:B------:R-:W-:Y:S01]  /*72c0*/  I2IP.S8.S32.SAT R41, R9, R8, R41 ;  /* 0x0000000809297239 */ /* 0x000fe20000001429 */
[-C--:B------:R-:W-:Y:S01]  /*72d0*/  IMAD R13, R32, R39.reuse, R13 ;  /* 0x00000027200d7224 */ /* 0x080fe200078e020d */
[----:B------:R-:W-:Y:S01]  /*72e0*/  SHF.R.S32.HI R10, RZ, 0x18, R61 ;  /* 0x00000018ff0a7819 */ /* 0x000fe2000001143d */
[----:B------:R-:W-:Y:S01]  /*72f0*/  IMAD R16, R38, R16, RZ ;  /* 0x0000001026107224 */ /* 0x000fe200078e02ff */
[----:B------:R-:W-:Y:S01]  /*7300*/  SHF.R.S32.HI R5, RZ, 0x18, R58 ;  /* 0x00000018ff057819 */ /* 0x000fe2000001143a */
[----:B------:R-:W-:Y:S01]  /*7310*/  IMAD R14, R6, R39, R14 ;  /* 0x00000027060e7224 */ /* 0x000fe200078e020e */
[----:B------:R-:W-:Y:S01]  /*7320*/  SHF.R.S32.HI R11, RZ, 0x18, R60 ;  /* 0x00000018ff0b7819 */ /* 0x000fe2000001143c */
[----:B------:R-:W-:Y:S01]  /*7330*/  IMAD R17, R38, R17, RZ ;  /* 0x0000001126117224 */ /* 0x000fe200078e02ff */
[----:B------:R-:W-:Y:S01]  /*7340*/  SHF.R.S32.HI R6, RZ, 0x18, R57 ;  /* 0x00000018ff067819 */ /* 0x000fe20000011439 */
[-C--:B------:R-:W-:Y:S02]  /*7350*/  IMAD R15, R42, R39.reuse, R15 ;  /* 0x000000272a0f7224 */ /* 0x080fe400078e020f */
[C---:B------:R-:W-:Y:S02]  /*7360*/  IMAD R18, R38.reuse, R18, RZ ;  /* 0x0000001226127224 */ /* 0x040fe400078e02ff */
[----:B------:R-:W-:Y:S01]  /*7370*/  IMAD R16, R7, R39, R16 ;  /* 0x0000002707107224 */ /* 0x000fe200078e0210 */
[----:B------:R-:W-:Y:S01]  /*7380*/  I2IP.S8.S32.SAT R14, R15, R14, RZ ;  /* 0x0000000e0f0e7239 */ /* 0x000fe200000014ff */
[----:B------:R-:W-:Y:S01]  /*7390*/  IMAD R19, R38, R19, RZ ;  /* 0x0000001326137224 */ /* 0x000fe200078e02ff */
[----:B------:R-:W-:Y:S01]  /*73a0*/  SHF.R.S32.HI R7, RZ, 0x18, R48 ;  /* 0x00000018ff077819 */ /* 0x000fe20000011430 */
[-C--:B------:R-:W-:Y:S01]  /*73b0*/  IMAD R17, R10, R39.reuse, R17 ;  /* 0x000000270a117224 */ /* 0x080fe200078e0211 */
[----:B------:R-:W-:Y:S01]  /*73c0*/  I2IP.S8.S32.SAT R42, R13, R12, R14 ;  /* 0x0000000c0d2a7239 */ /* 0x000fe2000000140e */
[-C--:B------:R-:W-:Y:S02]  /*73d0*/  IMAD R18, R11, R39.reuse, R18 ;  /* 0x000000270b127224 */ /* 0x080fe400078e0212 */
[----:B------:R-:W-:Y:S02]  /*73e0*/  IMAD.MOV.U32 R4, RZ, RZ, R59 ;  /* 0x000000ffff047224 */ /* 0x000fe400078e003b */
[-C--:B------:R-:W-:Y:S02]  /*73f0*/  IMAD R19, R43, R39.reuse, R19 ;  /* 0x000000272b137224 */ /* 0x080fe400078e0213 */
[----:B------:R-:W-:Y:S02]  /*7400*/  IMAD R3, R38, R22, RZ ;  /* 0x0000001626037224 */ /* 0x000fe400078e02ff */
[----:B------:R-:W-:Y:S01]  /*7410*/  IMAD R0, R4, R39, R0 ;  /* 0x0000002704007224 */ /* 0x000fe200078e0200 */
[----:B------:R-:W-:Y:S01]  /*7420*/  I2IP.S8.S32.SAT R18, R19, R18, RZ ;  /* 0x0000001213127239 */ /* 0x000fe200000014ff */
[----:B------:R-:W-:Y:S01]  /*7430*/  IMAD R23, R38, R23, RZ ;  /* 0x0000001726177224 */ /* 0x000fe200078e02ff */
[----:B------:R-:W-:Y:S01]  /*7440*/  MOV R4, R56 ;  /* 0x0000003800047202 */ /* 0x000fe20000000f00 */
[-C--:B------:R-:W-:Y:S01]  /*7450*/  IMAD R2, R5, R39.reuse, R2 ;  /* 0x0000002705027224 */ /* 0x080fe200078e0202 */
[----:B------:R-:W-:Y:S01]  /*7460*/  I2IP.S8.S32.SAT R43, R17, R16, R18 ;  /* 0x00000010112b7239 */ /* 0x000fe20000001412 */
[-C--:B------:R-:W-:Y:S01]  /*7470*/  IMAD R3, R6, R39.reuse, R3 ;  /* 0x0000002706037224 */ /* 0x080fe200078e0203 */
[----:B------:R-:W-:Y:S01]  /*7480*/  SHF.R.S32.HI R5, RZ, 0x18, R55 ;  /* 0x00000018ff057819 */ /* 0x000fe20000011437 */
[-C--:B------:R-:W-:Y:S01]  /*7490*/  IMAD R23, R44, R39.reuse, R23 ;  /* 0x000000272c177224 */ /* 0x080fe200078e0217 */
[----:B------:R-:W-:Y:S01]  /*74a0*/  SHF.R.S32.HI R6, RZ, 0x18, R54 ;  /* 0x00000018ff067819 */ /* 0x000fe20000011436 */
[----:B------:R-:W-:Y:S01]  /*74b0*/  IMAD R22, R38, R26, RZ ;  /* 0x0000001a26167224 */ /* 0x000fe200078e02ff */
[----:B------:R1:W-:Y:S01]  /*74c0*/  STS.128 [R79+UR44+0x1400], R40 ;  /* 0x001400284f007988 */ /* 0x0003e20008000c2c */
[----:B------:R-:W-:Y:S01]  /*74d0*/  IMAD R20, R4, R39, R20 ;  /* 0x0000002704147224 */ /* 0x000fe200078e0214 */
[----:B------:R-:W-:Y:S01]  /*74e0*/  I2IP.S8.S32.SAT R3, R23, R3, RZ ;  /* 0x0000000317037239 */ /* 0x000fe200000014ff */
[----:B------:R-:W-:Y:S01]  /*74f0*/  IMAD R27, R38, R27, RZ ;  /* 0x0000001b261b7224 */ /* 0x000fe200078e02ff */
[----:B------:R-:W-:Y:S01]  /*7500*/  MOV R4, R53 ;  /* 0x0000003500047202 */ /* 0x000fe20000000f00 */
[-C--:B------:R-:W-:Y:S01]  /*7510*/  IMAD R21, R5, R39.reuse, R21 ;  /* 0x0000002705157224 */ /* 0x080fe200078e0215 */
[----:B------:R-:W-:Y:S01]  /*7520*/  SHF.R.S32.HI R5, RZ, 0x18, R52 ;  /* 0x00000018ff057819 */ /* 0x000fe20000011434 */
[-C--:B------:R-:W-:Y:S01]  /*7530*/  IMAD R22, R6, R39.reuse, R22 ;  /* 0x0000002706167224 */ /* 0x080fe200078e0216 */
[----:B------:R-:W-:Y:S01]  /*7540*/  SHF.R.S32.HI R6, RZ, 0x18, R49 ;  /* 0x00000018ff067819 */ /* 0x000fe20000011431 */
[-C--:B------:R-:W-:Y:S02]  /*7550*/  IMAD R27, R45, R39.reuse, R27 ;  /* 0x000000272d1b7224 */ /* 0x080fe400078e021b */
[-C--:B------:R-:W-:Y:S01]  /*7560*/  IMAD R24, R4, R39.reuse, R24 ;  /* 0x0000002704187224 */ /* 0x080fe200078e0218 */
[----:B------:R-:W-:Y:S01]  /*7570*/  SHF.R.S32.HI R4, RZ, 0x18, R51 ;  /* 0x00000018ff047819 */ /* 0x000fe20000011433 */
[C---:B------:R-:W-:Y:S02]  /*7580*/  IMAD R26, R38.reuse, R30, RZ ;  /* 0x0000001e261a7224 */ /* 0x040fe400078e02ff */
[----:B------:R-:W-:Y:S01]  /*7590*/  IMAD R25, R5, R39, R25 ;  /* 0x0000002705197224 */ /* 0x000fe200078e0219 */
[----:B------:R-:W-:Y:S01]  /*75a0*/  MOV R5, R50 ;  /* 0x0000003200057202 */ /* 0x000fe20000000f00 */
[----:B------:R-:W-:Y:S02]  /*75b0*/  IMAD R31, R38, R31, RZ ;  /* 0x0000001f261f7224 */ /* 0x000fe400078e02ff */
[-C--:B------:R-:W-:Y:S01]  /*75c0*/  IMAD R26, R4, R39.reuse, R26 ;  /* 0x00000027041a7224 */ /* 0x080fe200078e021a */
[----:B------:R-:W-:Y:S01]  /*75d0*/  I2IP.S8.S32.SAT R4, R2, R0, R3 ;  /* 0x0000000002047239 */ /* 0x000fe20000001403 */
[-C--:B------:R-:W-:Y:S02]  /*75e0*/  IMAD R31, R46, R39.reuse, R31 ;  /* 0x000000272e1f7224 */ /* 0x080fe400078e021f */
[-C--:B------:R-:W-:Y:S01]  /*75f0*/  IMAD R28, R5, R39.reuse, R28 ;  /* 0x00000027051c7224 */ /* 0x080fe200078e021c */
[----:B------:R-:W-:Y:S01]  /*7600*/  I2IP.S8.S32.SAT R5, R27, R22, RZ ;  /* 0x000000161b057239 */ /* 0x000fe200000014ff */
[----:B------:R-:W-:Y:S02]  /*7610*/  IMAD R30, R38, R34, RZ ;  /* 0x00000022261e7224 */ /* 0x000fe400078e02ff */
[----:B------:R-:W-:Y:S01]  /*7620*/  IMAD R29, R6, R39, R29 ;  /* 0x00000027061d7224 */ /* 0x000fe200078e021d */
[----:B------:R-:W-:Y:S01]  /*7630*/  I2IP.S8.S32.SAT R6, R31, R26, RZ ;  /* 0x0000001a1f067239 */ /* 0x000fe200000014ff */
[----:B------:R-:W-:Y:S01]  /*7640*/  IMAD R35, R38, R35, RZ ;  /* 0x0000002326237224 */ /* 0x000fe200078e02ff */
[----:B------:R-:W-:Y:S01]  /*7650*/  I2IP.S8.S32.SAT R5, R21, R20, R5 ;  /* 0x0000001415057239 */ /* 0x000fe20000001405 */
[-C--:B------:R-:W-:Y:S01]  /*7660*/  IMAD R30, R7, R39.reuse, R30 ;  /* 0x00000027071e7224 */ /* 0x080fe200078e021e */
[----:B------:R-:W-:Y:S01]  /*7670*/  I2IP.S8.S32.SAT R6, R25, R24, R6 ;  /* 0x0000001819067239 */ /* 0x000fe20000001406 */
[----:B------:R-:W-:Y:S05]  /*7680*/  IMAD R35, R47, R39, R35 ;  /* 0x000000272f237224 */ /* 0x000fea00078e0223 */
[----:B------:R-:W-:Y:S04]  /*7690*/  I2IP.S8.S32.SAT R7, R35, R30, RZ ;  /* 0x0000001e23077239 */ /* 0x000fe800000014ff */
[----:B------:R-:W-:Y:S05]  /*76a0*/  I2IP.S8.S32.SAT R7, R29, R28, R7 ;  /* 0x0000001c1d077239 */ /* 0x000fea0000001407 */
[----:B------:R1:W-:Y:S01]  /*76b0*/  STS.128 [R78+0x1010], R4 ;  /* 0x001010044e007388 */ /* 0x0003e20000000c00 */
[----:B------:R-:W-:Y:S01]  /*76c0*/  @!PT LDS RZ, [RZ] ;  /* 0x00000000fffff984 */ /* 0x000fe20000000800 */
[----:B------:R-:W-:Y:S01]  /*76d0*/  @!PT LDS RZ, [RZ] ;  /* 0x00000000fffff984 */ /* 0x000fe20000000800 */
[----:B------:R-:W-:Y:S01]  /*76e0*/  @!PT LDS RZ, [RZ] ;  /* 0x00000000fffff984 */ /* 0x000fe20000000800 */
[----:B------:R-:W-:Y:S01]  /*76f0*/  @!PT LDS RZ, [RZ] ;  /* 0x00000000fffff984 */ /* 0x000fe20000000800 */
[----:B------:R3:W-:Y:S07]  /*7700*/  MEMBAR.ALL.CTA ;  /* 0x0000000000007992 */ /* 0x0007ee0000008000 */
[----:B---3--:R-:W3:Y:S02]  /*7710*/  FENCE.VIEW.ASYNC.S ;  /* 0x00000000000073c6 */ /* 0x008ee40000000000 */
[----:B---3--:R-:W-:Y:S06]  /*7720*/  BAR.SYNC.DEFER_BLOCKING 0x1, 0x80 ;  /* 0x0042000000007b1d */ /* 0x008fec0000010000 */
[----:B------:R-:W-:Y:S05]  /*7730*/  @P0 BRA `(.L_x_124) ;  /* 0x0000000000300947 */ /* 0x000fea0003800000 */
[----:B------:R-:W-:Y:S02]  /*7740*/  UIADD3 UR4, UPT, UPT, UR44, 0x1400, URZ ;  /* 0x000014002c047890 */ /* 0x000fe4000fffe0ff */
[----:B------:R-:W-:Y:S02]  /*7750*/  USHF.L.U32 UR9, UR45, 0x6, URZ ;  /* 0x000000062d097899 */ /* 0x000fe400080006ff */
[----:B------:R-:W-:Y:S02]  /*7760*/  USHF.L.U32 UR10, UR46, 0x6, URZ ;  /* 0x000000062e0a7899 */ /* 0x000fe400080006ff */
[----:B------:R-:W-:Y:S01]  /*7770*/  MOV R86, UR4 ;  /* 0x0000000400567c02 */ /* 0x000fe20008000f00 */
[----:B------:R-:W-:Y:S01]  /*7780*/  UIADD3 UR4, UP0, UPT, UR62, 0x680, URZ ;  /* 0x000006803e047890 */ /* 0x000fe2000ff1e0ff */
[----:B------:R-:W-:Y:S02]  /*7790*/  UMOV UR11, UR36 ;  /* 0x00000024000b7c82 */ /* 0x000fe40008000000 */
[----:B------:R-:W-:Y:S01]  /*77a0*/  R2UR UR8, R86 ;  /* 0x00000000560872ca */ /* 0x000fe200000e0000 */
[----:B------:R-:W-:Y:S11]  /*77b0*/  UIADD3.X UR5, UPT, UPT, URZ, UR63, URZ, UP0, !UPT ;  /* 0x0000003fff057290 */ /* 0x000ff600087fe4ff */
[----:B------:R-:W-:Y:S01]  /*77c0*/  @!UPT UIADD3 URZ, UPT, UPT, URZ, URZ, URZ ;  /* 0x000000fffffff290 */ /* 0x000fe2000fffe0ff */
[----:B------:R3:W-:Y:S01]  /*77d0*/  UTMASTG.3D [UR8], [UR4] ;  /* 0x00000008040073b5 */ /* 0x0007e20008010000 */
[----:B------:R0:W-:Y:S01]  /*77e0*/  UTMACMDFLUSH ;  /* 0x00000000000079b7 */ /* 0x0001e20000000000 */
[----:B---3--:R-:W-:Y:S04]  /*77f0*/  DEPBAR.LE SB0, 0x0 ;  /* 0x000080000000791a */ /* 0x008fe80000000000 */
.L_x_124:
[----:B------:R-:W-:Y:S05]  /*7800*/  BSYNC.RECONVERGENT B0 ;  /* 0x0000000000007941 */ /* 0x000fea0003800200 */
.L_x_123:
[----:B------:R-:W-:Y:S01]  /*7810*/  BAR.SYNC.DEFER_BLOCKING 0x1, 0x80 ;  /* 0x0042000000007b1d */ /* 0x000fe20000010000 */
[----:B------:R-:W-:Y:S01]  /*7820*/  ISETP.NE.AND P0, PT, R82, 0x2, PT ;  /* 0x000000025200780c */ /* 0x000fe20003f05270 */
[----:B------:R-:W-:Y:S01]  /*7830*/  UISETP.NE.AND UP0, UPT, UR47, URZ, UPT ;  /* 0x000000ff2f00728c */ /* 0x000fe2000bf05270 */
[----:B------:R-:W-:Y:S01]  /*7840*/  ISETP.NE.AND P1, PT, R36, 0x4, PT ;  /* 0x000000042400780c */ /* 0x000fe20003f25270 */
[----:B------:R-:W-:Y:S01]  /*7850*/  UIADD3 UR45, UPT, UPT, UR37, UR60, URZ ;  /* 0x0000003c252d7290 */ /* 0x000fe2000fffe0ff */
[----:B------:R-:W-:Y:S01]  /*7860*/  SEL R2, RZ, 0x1, P0 ;  /* 0x00000001ff027807 */ /* 0x000fe20000000000 */
[----:B------:R-:W-:Y:S01]  /*7870*/  UIADD3 UR46, UPT, UPT, UR38, UR57, URZ ;  /* 0x00000039262e7290 */ /* 0x000fe2000fffe0ff */
[----:B------:R-:W-:Y:S02]  /*7880*/  SEL R0, RZ, 0x1, P1 ;  /* 0x00000001ff007807 */ /* 0x000fe40000800000 */
[----:B------:R-:W-:Y:S02]  /*7890*/  LOP3.LUT R84, R84, R2, RZ, 0x3c, !PT ;  /* 0x0000000254547212 */ /* 0x000fe400078e3cff */
[----:B------:R-:W-:Y:S02]  /*78a0*/  LOP3.LUT R85, R85, R0, RZ, 0x3c, !PT ;  /* 0x0000000055557212 */ /* 0x000fe400078e3cff */
[----:B------:R-:W-:Y:S02]  /*78b0*/  SEL R82, R82, RZ, P0 ;  /* 0x000000ff52527207 */ /* 0x000fe40000000000 */
[----:B------:R-:W-:Y:S01]  /*78c0*/  SEL R36, R36, RZ, P1 ;  /* 0x000000ff24247207 */ /* 0x000fe20000800000 */
[----:B------:R-:W-:Y:S01]  /*78d0*/  UMOV UR36, UR55 ;  /* 0x0000003700247c82 */ /* 0x000fe20008000000 */
[----:B------:R-:W-:Y:S05]  /*78e0*/  BRA.U UP0, `(.L_x_125) ;  /* 0xffffffe500107547 */ /* 0x000fea000b83ffff */
[----:B------:R-:W-:Y:S05]  /*78f0*/  EXIT ;  /* 0x000000000000794d */ /* 0x000fea0003800000 */
.L_x_25:
[----:B---3--:R3:W4:Y:S02]  /*7900*/  SYNCS.PHASECHK.TRANS64.TRYWAIT P0, [R0+URZ+0x240], R2 ;  /* 0x00024002000075a7 */ /* 0x00872400080011ff */
[----:B----4-:R-:W-:Y:S05]  /*7910*/  @!P0 NANOSLEEP.SYNCS 0x989680 ;  /* 0x009896800000895d */ /* 0x010fea0003900000 */
[----:B------:R-:W4:Y:S02]  /*7920*/  @!P0 SYNCS.PHASECHK.TRANS64 P0, [R0+URZ+0x240], R2 ;  /* 0x00024002000085a7 */ /* 0x000f2400080010ff */
[----:B----4-:R-:W-:Y:S05]  /*7930*/  @!P0 BRA `(.L_x_25) ;  /* 0xfffffffc00f08947 */ /* 0x010fea000383ffff */
[----:B------:R-:W-:Y:S05]  /*7940*/  BRA `(.L_x_126) ;  /* 0xffffffa000bc7947 */ /* 0x000fea000383ffff */
.L_x_28:
[----:B--2---:R-:W-:-:S07]  /*7950*/  MOV R0, UR33 ;  /* 0x0000002100007c02 */ /* 0x004fce0008000f00 */
.L_x_127:
[----:B--2---:R2:W3:Y:S02]  /*7960*/  SYNCS.PHASECHK.TRANS64.TRYWAIT P0, [R0+URZ+0xd8], R3 ;  /* 0x0000d803000075a7 */ /* 0x0044e400080011ff */
[----:B---3--:R-:W-:Y:S05]  /*7970*/  @!P0 NANOSLEEP.SYNCS 0x989680 ;  /* 0x009896800000895d */ /* 0x008fea0003900000 */
[----:B------:R-:W3:Y:S02]  /*7980*/  @!P0 SYNCS.PHASECHK.TRANS64 P0, [R0+URZ+0xd8], R3 ;  /* 0x0000d803000085a7 */ /* 0x000ee400080010ff */
[----:B---3--:R-:W-:Y:S05]  /*7990*/  @!P0 BRA `(.L_x_127) ;  /* 0xfffffffc00f08947 */ /* 0x008fea000383ffff */
[----:B------:R-:W-:Y:S05]  /*79a0*/  BRA `(.L_x_27) ;  /* 0xffffffa400047947 */ /* 0x000fea000383ffff */
.L_x_35:
[----:B-1----:R-:W-:-:S07]  /*79b0*/  MOV R0, UR17 ;  /* 0x0000001100007c02 */ /* 0x002fce0008000f00 */
.L_x_128:
[----:B-1----:R1:W2:Y:S02]  /*79c0*/  SYNCS.PHASECHK.TRANS64.TRYWAIT P0, [R0+URZ+0xd8], R3 ;  /* 0x0000d803000075a7 */ /* 0x0022a400080011ff */
[----:B--2---:R-:W-:Y:S05]  /*79d0*/  @!P0 NANOSLEEP.SYNCS 0x989680 ;  /* 0x009896800000895d */ /* 0x004fea0003900000 */
[----:B------:R-:W2:Y:S02]  /*79e0*/  @!P0 SYNCS.PHASECHK.TRANS64 P0, [R0+URZ+0xd8], R3 ;  /* 0x0000d803000085a7 */ /* 0x000ea400080010ff */
[----:B--2---:R-:W-:Y:S05]  /*79f0*/  @!P0 BRA `(.L_x_128) ;  /* 0xfffffffc00f08947 */ /* 0x004fea000383ffff */
[----:B------:R-:W-:Y:S05]  /*7a00*/  BRA `(.L_x_34) ;  /* 0xffffffa400c07947 */ /* 0x000fea000383ffff */
.L_x_40:
[----:B-1----:R1:W2:Y:S02]  /*7a10*/  SYNCS.PHASECHK.TRANS64.TRYWAIT P0, [R3+URZ+0x1d0], R0 ;  /* 0x0001d000030075a7 */ /* 0x0022a400080011ff */
[----:B--2---:R-:W-:Y:S05]  /*7a20*/  @!P0 NANOSLEEP.SYNCS 0x989680 ;  /* 0x009896800000895d */ /* 0x004fea0003900000 */
[----:B------:R-:W2:Y:S02]  /*7a30*/  @!P0 SYNCS.PHASECHK.TRANS64 P0, [R3+URZ+0x1d0], R0 ;  /* 0x0001d000030085a7 */ /* 0x000ea400080010ff */
[----:B--2---:R-:W-:Y:S05]  /*7a40*/  @!P0 BRA `(.L_x_40) ;  /* 0xfffffffc00f08947 */ /* 0x004fea000383ffff */
[----:B------:R-:W-:Y:S05]  /*7a50*/  BRA `(.L_x_129) ;  /* 0xffffffa800647947 */ /* 0x000fea000383ffff */
.L_x_44:
[----:B------:R-:W-:-:S07]  /*7a60*/  MOV R0, UR4 ;  /* 0x0000000400007c02 */ /* 0x000fce0008000f00 */
.L_x_130:
[----:B-1----:R1:W2:Y:S02]  /*7a70*/  SYNCS.PHASECHK.TRANS64.TRYWAIT P0, [R0+URZ], R2 ;  /* 0x00000002000075a7 */ /* 0x0022a400080011ff */
[----:B--2---:R-:W-:Y:S05]  /*7a80*/  @!P0 NANOSLEEP.SYNCS 0x989680 ;  /* 0x009896800000895d */ /* 0x004fea0003900000 */
[----:B------:R-:W2:Y:S02]  /*7a90*/  @!P0 SYNCS.PHASECHK.TRANS64 P0, [R0+URZ], R2 ;  /* 0x00000002000085a7 */ /* 0x000ea400080010ff */
[----:B--2---:R-:W-:Y:S05]  /*7aa0*/  @!P0 BRA `(.L_x_130) ;  /* 0xfffffffc00f08947 */ /* 0x004fea000383ffff */
[----:B------:R-:W-:Y:S05]  /*7ab0*/  BRA `(.L_x_131) ;  /* 0xffffffb000087947 */ /* 0x000fea000383ffff */
.L_x_45:
[----:B------:R-:W-:-:S07]  /*7ac0*/  MOV R0, UR5 ;  /* 0x0000000500007c02 */ /* 0x000fce0008000f00 */
.L_x_132:
[----:B-1----:R1:W2:Y:S02]  /*7ad0*/  SYNCS.PHASECHK.TRANS64.TRYWAIT P0, [R0+URZ], R3 ;  /* 0x00000003000075a7 */ /* 0x0022a400080011ff */
[----:B--2---:R-:W-:Y:S05]  /*7ae0*/  @!P0 NANOSLEEP.SYNCS 0x989680 ;  /* 0x009896800000895d */ /* 0x004fea0003900000 */
[----:B------:R-:W2:Y:S02]  /*7af0*/  @!P0 SYNCS.PHASECHK.TRANS64 P0, [R0+URZ], R3 ;  /* 0x00000003000085a7 */ /* 0x000ea400080010ff */
[----:B--2---:R-:W-:Y:S05]  /*7b00*/  @!P0 BRA `(.L_x_132) ;  /* 0xfffffffc00f08947 */ /* 0x004fea000383ffff */
[----:B------:R-:W-:Y:S05]  /*7b10*/  BRA `(.L_x_133) ;  /* 0xffffffb000147947 */ /* 0x000fea000383ffff */
.L_x_46:
[----:B------:R-:W-:-:S07]  /*7b20*/  MOV R0, UR5 ;  /* 0x0000000500007c02 */ /* 0x000fce0008000f00 */
.L_x_134:
[----:B-1----:R1:W2:Y:S02]  /*7b30*/  SYNCS.PHASECHK.TRANS64.TRYWAIT P0, [R0+URZ], R3 ;  /* 0x00000003000075a7 */ /* 0x0022a400080011ff */
[----:B--2---:R-:W-:Y:S05]  /*7b40*/  @!P0 NANOSLEEP.SYNCS 0x989680 ;  /* 0x009896800000895d */ /* 0x004fea0003900000 */
[----:B------:R-:W2:Y:S02]  /*7b50*/  @!P0 SYNCS.PHASECHK.TRANS64 P0, [R0+URZ], R3 ;  /* 0x00000003000085a7 */ /* 0x000ea400080010ff */
[----:B--2---:R-:W-:Y:S05]  /*7b60*/  @!P0 BRA `(.L_x_134) ;  /* 0xfffffffc00f08947 */ /* 0x004fea000383ffff */
[----:B------:R-:W-:Y:S05]  /*7b70*/  BRA `(.L_x_135) ;  /* 0xffffffb000207947 */ /* 0x000fea000383ffff */
.L_x_47:
[----:B------:R-:W-:-:S07]  /*7b80*/  MOV R0, UR5 ;  /* 0x0000000500007c02 */ /* 0x000fce0008000f00 */
.L_x_136:
[----:B-1----:R1:W2:Y:S02]  /*7b90*/  SYNCS.PHASECHK.TRANS64.TRYWAIT P0, [R0+URZ], R3 ;  /* 0x00000003000075a7 */ /* 0x0022a400080011ff */
[----:B--2---:R-:W-:Y:S05]  /*7ba0*/  @!P0 NANOSLEEP.SYNCS 0x989680 ;  /* 0x009896800000895d */ /* 0x004fea0003900000 */
[----:B------:R-:W2:Y:S02]  /*7bb0*/  @!P0 SYNCS.PHASECHK.TRANS64 P0, [R0+URZ], R3 ;  /* 0x00000003000085a7 */ /* 0x000ea400080010ff */
[----:B--2---:R-:W-:Y:S05]  /*7bc0*/  @!P0 BRA `(.L_x_136) ;  /* 0xfffffffc00f08947 */ /* 0x004fea000383ffff */
[----:B------:R-:W-:Y:S05]  /*7bd0*/  BRA `(.L_x_137) ;  /* 0xffffffb0002c7947 */ /* 0x000fea000383ffff */
.L_x_48:
[----:B------:R-:W-:-:S07]  /*7be0*/  MOV R0, UR5 ;  /* 0x0000000500007c02 */ /* 0x000fce0008000f00 */
.L_x_138:
[----:B-1----:R1:W2:Y:S02]  /*7bf0*/  SYNCS.PHASECHK.TRANS64.TRYWAIT P0, [R0+URZ], R3 ;  /* 0x00000003000075a7 */ /* 0x0022a400080011ff */
[----:B--2---:R-:W-:Y:S05]  /*7c00*/  @!P0 NANOSLEEP.SYNCS 0x989680 ;  /* 0x009896800000895d */ /* 0x004fea0003900000 */
[----:B------:R-:W2:Y:S02]  /*7c10*/  @!P0 SYNCS.PHASECHK.TRANS64 P0, [R0+URZ], R3 ;  /* 0x00000003000085a7 */ /* 0x000ea400080010ff */
[----:B--2---:R-:W-:Y:S05]  /*7c20*/  @!P0 BRA `(.L_x_138) ;  /* 0xfffffffc00f08947 */ /* 0x004fea000383ffff */
[----:B------:R-:W-:Y:S05]  /*7c30*/  BRA `(.L_x_139) ;  /* 0xffffffb000387947 */ /* 0x000fea000383ffff */
.L_x_49:
[----:B------:R-:W-:-:S07]  /*7c40*/  MOV R0, UR5 ;  /* 0x0000000500007c02 */ /* 0x000fce0008000f00 */
.L_x_140:
[----:B-1----:R1:W2:Y:S02]  /*7c50*/  SYNCS.PHASECHK.TRANS64.TRYWAIT P0, [R0+URZ], R3 ;  /* 0x00000003000075a7 */ /* 0x0022a400080011ff */
[----:B--2---:R-:W-:Y:S05]  /*7c60*/  @!P0 NANOSLEEP.SYNCS 0x989680 ;  /* 0x009896800000895d */ /* 0x004fea0003900000 */
[----:B------:R-:W2:Y:S02]  /*7c70*/  @!P0 SYNCS.PHASECHK.TRANS64 P0, [R0+URZ], R3 ;  /* 0x00000003000085a7 */ /* 0x000ea400080010ff */
[----:B--2---:R-:W-:Y:S05]  /*7c80*/  @!P0 BRA `(.L_x_140) ;  /* 0xfffffffc00f08947 */ /* 0x004fea000383ffff */
[----:B------:R-:W-:Y:S05]  /*7c90*/  BRA `(.L_x_141) ;  /* 0xffffffb000447947 */ /* 0x000fea000383ffff */
.L_x_50:
[----:B------:R-:W-:-:S07]  /*7ca0*/  MOV R0, UR5 ;  /* 0x0000000500007c02 */ /* 0x000fce0008000f00 */
.L_x_142:
[----:B-1----:R1:W2:Y:S02]  /*7cb0*/  SYNCS.PHASECHK.TRANS64.TRYWAIT P0, [R0+URZ], R3 ;  /* 0x00000003000075a7 */ /* 0x0022a400080011ff */
[----:B--2---:R-:W-:Y:S05]  /*7cc0*/  @!P0 NANOSLEEP.SYNCS 0x989680 ;  /* 0x009896800000895d */ /* 0x004fea0003900000 */
[----:B------:R-:W2:Y:S02]  /*7cd0*/  @!P0 SYNCS.PHASECHK.TRANS64 P0, [R0+URZ], R3 ;  /* 0x00000003000085a7 */ /* 0x000ea400080010ff */
[----:B--2---:R-:W-:Y:S05]  /*7ce0*/  @!P0 BRA `(.L_x_142) ;  /* 0xfffffffc00f08947 */ /* 0x004fea000383ffff */
[----:B------:R-:W-:Y:S05]  /*7cf0*/  BRA `(.L_x_143) ;  /* 0xffffffb000507947 */ /* 0x000fea000383ffff */
.L_x_51:
[----:B------:R-:W-:-:S07]  /*7d00*/  MOV R0, UR5 ;  /* 0x0000000500007c02 */ /* 0x000fce0008000f00 */
.L_x_144:
[----:B-1----:R1:W2:Y:S02]  /*7d10*/  SYNCS.PHASECHK.TRANS64.TRYWAIT P0, [R0+URZ], R3 ;  /* 0x00000003000075a7 */ /* 0x0022a400080011ff */
[----:B--2---:R-:W-:Y:S05]  /*7d20*/  @!P0 NANOSLEEP.SYNCS 0x989680 ;  /* 0x009896800000895d */ /* 0x004fea0003900000 */
[----:B------:R-:W2:Y:S02]  /*7d30*/  @!P0 SYNCS.PHASECHK.TRANS64 P0, [R0+URZ], R3 ;  /* 0x00000003000085a7 */ /* 0x000ea400080010ff */
[----:B--2---:R-:W-:Y:S05]  /*7d40*/  @!P0 BRA `(.L_x_144) ;  /* 0xfffffffc00f08947 */ /* 0x004fea000383ffff */
[----:B------:R-:W-:Y:S05]  /*7d50*/  BRA `(.L_x_145) ;  /* 0xffffffb0005c7947 */ /* 0x000fea000383ffff */
.L_x_52:
[----:B------:R-:W-:-:S07]  /*7d60*/  MOV R0, UR5 ;  /* 0x0000000500007c02 */ /* 0x000fce0008000f00 */
.L_x_146:
[----:B-1----:R1:W2:Y:S02]  /*7d70*/  SYNCS.PHASECHK.TRANS64.TRYWAIT P0, [R0+URZ], R3 ;  /* 0x00000003000075a7 */ /* 0x0022a400080011ff */
[----:B--2---:R-:W-:Y:S05]  /*7d80*/  @!P0 NANOSLEEP.SYNCS 0x989680 ;  /* 0x009896800000895d */ /* 0x004fea0003900000 */
[----:B------:R-:W2:Y:S02]  /*7d90*/  @!P0 SYNCS.PHASECHK.TRANS64 P0, [R0+URZ], R3 ;  /* 0x00000003000085a7 */ /* 0x000ea400080010ff */
[----:B--2---:R-:W-:Y:S05]  /*7da0*/  @!P0 BRA `(.L_x_146) ;  /* 0xfffffffc00f08947 */ /* 0x004fea000383ffff */
[----:B------:R-:W-:Y:S05]  /*7db0*/  BRA `(.L_x_147) ;  /* 0xffffffb000687947 */ /* 0x000fea000383ffff */
.L_x_53:
[----:B------:R-:W-:-:S07]  /*7dc0*/  MOV R0, UR5 ;  /* 0x0000000500007c02 */ /* 0x000fce0008000f00 */
.L_x_148:
[----:B-1----:R1:W2:Y:S02]  /*7dd0*/  SYNCS.PHASECHK.TRANS64.TRYWAIT P0, [R0+URZ], R3 ;  /* 0x00000003000075a7 */ /* 0x0022a400080011ff */
[----:B--2---:R-:W-:Y:S05]  /*7de0*/  @!P0 NANOSLEEP.SYNCS 0x989680 ;  /* 0x009896800000895d */ /* 0x004fea0003900000 */
[----:B------:R-:W2:Y:S02]  /*7df0*/  @!P0 SYNCS.PHASECHK.TRANS64 P0, [R0+URZ], R3 ;  /* 0x00000003000085a7 */ /* 0x000ea400080010ff */
[----:B--2---:R-:W-:Y:S05]  /*7e00*/  @!P0 BRA `(.L_x_148) ;  /* 0xfffffffc00f08947 */ /* 0x004fea000383ffff */
[----:B------:R-:W-:Y:S05]  /*7e10*/  BRA `(.L_x_149) ;  /* 0xffffffb000747947 */ /* 0x000fea000383ffff */
.L_x_54:
[----:B------:R-:W-:-:S07]  /*7e20*/  MOV R0, UR5 ;  /* 0x0000000500007c02 */ /* 0x000fce0008000f00 */
.L_x_150:
[----:B-1----:R1:W2:Y:S02]  /*7e30*/  SYNCS.PHASECHK.TRANS64.TRYWAIT P0, [R0+URZ], R3 ;  /* 0x00000003000075a7 */ /* 0x0022a400080011ff */
[----:B--2---:R-:W-:Y:S05]  /*7e40*/  @!P0 NANOSLEEP.SYNCS 0x989680 ;  /* 0x009896800000895d */ /* 0x004fea0003900000 */
[----:B------:R-:W2:Y:S02]  /*7e50*/  @!P0 SYNCS.PHASECHK.TRANS64 P0, [R0+URZ], R3 ;  /* 0x00000003000085a7 */ /* 0x000ea400080010ff */
[----:B--2---:R-:W-:Y:S05]  /*7e60*/  @!P0 BRA `(.L_x_150) ;  /* 0xfffffffc00f08947 */ /* 0x004fea000383ffff */
[----:B------:R-:W-:Y:S05]  /*7e70*/  BRA `(.L_x_151) ;  /* 0xffffffb000807947 */ /* 0x000fea000383ffff */
.L_x_55:
[----:B------:R-:W-:-:S07]  /*7e80*/  MOV R0, UR5 ;  /* 0x0000000500007c02 */ /* 0x000fce0008000f00 */
.L_x_152:
[----:B-1----:R1:W2:Y:S02]  /*7e90*/  SYNCS.PHASECHK.TRANS64.TRYWAIT P0, [R0+URZ], R3 ;  /* 0x00000003000075a7 */ /* 0x0022a400080011ff */
[----:B--2---:R-:W-:Y:S05]  /*7ea0*/  @!P0 NANOSLEEP.SYNCS 0x989680 ;  /* 0x009896800000895d */ /* 0x004fea0003900000 */
[----:B------:R-:W2:Y:S02]  /*7eb0*/  @!P0 SYNCS.PHASECHK.TRANS64 P0, [R0+URZ], R3 ;  /* 0x00000003000085a7 */ /* 0x000ea400080010ff */
[----:B--2---:R-:W-:Y:S05]  /*7ec0*/  @!P0 BRA `(.L_x_152) ;  /* 0xfffffffc00f08947 */ /* 0x004fea000383ffff */
[----:B------:R-:W-:Y:S05]  /*7ed0*/  BRA `(.L_x_153) ;  /* 0xffffffb0008c7947 */ /* 0x000fea000383ffff */
.L_x_56:
[----:B------:R-:W-:-:S07]  /*7ee0*/  MOV R0, UR5 ;  /* 0x0000000500007c02 */ /* 0x000fce0008000f00 */
.L_x_154:
[----:B-1----:R1:W2:Y:S02]  /*7ef0*/  SYNCS.PHASECHK.TRANS64.TRYWAIT P0, [R0+URZ], R3 ;  /* 0x00000003000075a7 */ /* 0x0022a400080011ff */
[----:B--2---:R-:W-:Y:S05]  /*7f00*/  @!P0 NANOSLEEP.SYNCS 0x989680 ;  /* 0x009896800000895d */ /* 0x004fea0003900000 */
[----:B------:R-:W2:Y:S02]  /*7f10*/  @!P0 SYNCS.PHASECHK.TRANS64 P0, [R0+URZ], R3 ;  /* 0x00000003000085a7 */ /* 0x000ea400080010ff */
[----:B--2---:R-:W-:Y:S05]  /*7f20*/  @!P0 BRA `(.L_x_154) ;  /* 0xfffffffc00f08947 */ /* 0x004fea000383ffff */
[----:B------:R-:W-:Y:S05]  /*7f30*/  BRA `(.L_x_155) ;  /* 0xffffffb000987947 */ /* 0x000fea000383ffff */
.L_x_57:
[----:B------:R-:W-:-:S07]  /*7f40*/  MOV R0, UR5 ;  /* 0x0000000500007c02 */ /* 0x000fce0008000f00 */
.L_x_156:
[----:B-1----:R1:W2:Y:S02]  /*7f50*/  SYNCS.PHASECHK.TRANS64.TRYWAIT P0, [R0+URZ], R3 ;  /* 0x00000003000075a7 */ /* 0x0022a400080011ff */
[----:B--2---:R-:W-:Y:S05]  /*7f60*/  @!P0 NANOSLEEP.SYNCS 0x989680 ;  /* 0x009896800000895d */ /* 0x004fea0003900000 */
[----:B------:R-:W2:Y:S02]  /*7f70*/  @!P0 SYNCS.PHASECHK.TRANS64 P0, [R0+URZ], R3 ;  /* 0x00000003000085a7 */ /* 0x000ea400080010ff */
[----:B--2---:R-:W-:Y:S05]  /*7f80*/  @!P0 BRA `(.L_x_156) ;  /* 0xfffffffc00f08947 */ /* 0x004fea000383ffff */
[----:B------:R-:W-:Y:S05]  /*7f90*/  BRA `(.L_x_157) ;  /* 0xffffffb000a47947 */ /* 0x000fea000383ffff */
.L_x_58:
[----:B------:R-:W-:-:S07]  /*7fa0*/  MOV R0, UR5 ;  /* 0x0000000500007c02 */ /* 0x000fce0008000f00 */
.L_x_158:
[----:B-1----:R1:W2:Y:S02]  /*7fb0*/  SYNCS.PHASECHK.TRANS64.TRYWAIT P0, [R0+URZ], R3 ;  /* 0x00000003000075a7 */ /* 0x0022a400080011ff */
[----:B--2---:R-:W-:Y:S05]  /*7fc0*/  @!P0 NANOSLEEP.SYNCS 0x989680 ;  /* 0x009896800000895d */ /* 0x004fea0003900000 */
[----:B------:R-:W2:Y:S02]  /*7fd0*/  @!P0 SYNCS.PHASECHK.TRANS64 P0, [R0+URZ], R3 ;  /* 0x00000003000085a7 */ /* 0x000ea400080010ff */
[----:B--2---:R-:W-:Y:S05]  /*7fe0*/  @!P0 BRA `(.L_x_158) ;  /* 0xfffffffc00f08947 */ /* 0x004fea000383ffff */
[----:B------:R-:W-:Y:S05]  /*7ff0*/  BRA `(.L_x_159) ;  /* 0xffffffb000b07947 */ /* 0x000fea000383ffff */
.L_x_59:
[----:B------:R-:W-:-:S07]  /*8000*/  MOV R0, UR5 ;  /* 0x0000000500007c02 */ /* 0x000fce0008000f00 */
.L_x_160:
[----:B-1----:R1:W2:Y:S02]  /*8010*/  SYNCS.PHASECHK.TRANS64.TRYWAIT P0, [R0+URZ], R3 ;  /* 0x00000003000075a7 */ /* 0x0022a400080011ff */
[----:B--2---:R-:W-:Y:S05]  /*8020*/  @!P0 NANOSLEEP.SYNCS 0x989680 ;  /* 0x009896800000895d */ /* 0x004fea0003900000 */
[----:B------:R-:W2:Y:S02]  /*8030*/  @!P0 SYNCS.PHASECHK.TRANS64 P0, [R0+URZ], R3 ;  /* 0x00000003000085a7 */ /* 0x000ea400080010ff */
[----:B--2---:R-:W-:Y:S05]  /*8040*/  @!P0 BRA `(.L_x_160) ;  /* 0xfffffffc00f08947 */ /* 0x004fea000383ffff */
[----:B------:R-:W-:Y:S05]  /*8050*/  BRA `(.L_x_161) ;  /* 0xffffffb000bc7947 */ /* 0x000fea000383ffff */
.L_x_60:
[----:B------:R-:W-:-:S07]  /*8060*/  MOV R0, UR5 ;  /* 0x0000000500007c02 */ /* 0x000fce0008000f00 */
.L_x_162:
[----:B-1----:R1:W2:Y:S02]  /*8070*/  SYNCS.PHASECHK.TRANS64.TRYWAIT P0, [R0+URZ], R3 ;  /* 0x00000003000075a7 */ /* 0x0022a400080011ff */
[----:B--2---:R-:W-:Y:S05]  /*8080*/  @!P0 NANOSLEEP.SYNCS 0x989680 ;  /* 0x009896800000895d */ /* 0x004fea0003900000 */
[----:B------:R-:W2:Y:S02]  /*8090*/  @!P0 SYNCS.PHASECHK.TRANS64 P0, [R0+URZ], R3 ;  /* 0x00000003000085a7 */ /* 0x000ea400080010ff */
[----:B--2---:R-:W-:Y:S05]  /*80a0*/  @!P0 BRA `(.L_x_162) ;  /* 0xfffffffc00f08947 */ /* 0x004fea000383ffff */
[----:B------:R-:W-:Y:S05]  /*80b0*/  BRA `(.L_x_163) ;  /* 0xffffffb000c87947 */ /* 0x000fea000383ffff */
.L_x_61:
[----:B------:R-:W-:-:S07]  /*80c0*/  MOV R0, UR5 ;  /* 0x0000000500007c02 */ /* 0x000fce0008000f00 */
.L_x_164:
[----:B-1----:R1:W2:Y:S02]  /*80d0*/  SYNCS.PHASECHK.TRANS64.TRYWAIT P0, [R0+URZ], R3 ;  /* 0x00000003000075a7 */ /* 0x0022a400080011ff */
[----:B--2---:R-:W-:Y:S05]  /*80e0*/  @!P0 NANOSLEEP.SYNCS 0x989680 ;  /* 0x009896800000895d */ /* 0x004fea0003900000 */
[----:B------:R-:W2:Y:S02]  /*80f0*/  @!P0 SYNCS.PHASECHK.TRANS64 P0, [R0+URZ], R3 ;  /* 0x00000003000085a7 */ /* 0x000ea400080010ff */
[----:B--2---:R-:W-:Y:S05]  /*8100*/  @!P0 BRA `(.L_x_164) ;  /* 0xfffffffc00f08947 */ /* 0x004fea000383ffff */
[----:B------:R-:W-:Y:S05]  /*8110*/  BRA `(.L_x_165) ;  /* 0xffffffb000d47947 */ /* 0x000fea000383ffff */
.L_x_62:
[----:B------:R-:W-:-:S07]  /*8120*/  MOV R0, UR5 ;  /* 0x0000000500007c02 */ /* 0x000fce0008000f00 */
.L_x_166:
[----:B-1----:R1:W2:Y:S02]  /*8130*/  SYNCS.PHASECHK.TRANS64.TRYWAIT P0, [R0+URZ], R3 ;  /* 0x00000003000075a7 */ /* 0x0022a400080011ff */
[----:B--2---:R-:W-:Y:S05]  /*8140*/  @!P0 NANOSLEEP.SYNCS 0x989680 ;  /* 0x009896800000895d */ /* 0x004fea0003900000 */
[----:B------:R-:W2:Y:S02]  /*8150*/  @!P0 SYNCS.PHASECHK.TRANS64 P0, [R0+URZ], R3 ;  /* 0x00000003000085a7 */ /* 0x000ea400080010ff */
[----:B--2---:R-:W-:Y:S05]  /*8160*/  @!P0 BRA `(.L_x_166) ;  /* 0xfffffffc00f08947 */ /* 0x004fea000383ffff */
[----:B------:R-:W-:Y:S05]  /*8170*/  BRA `(.L_x_167) ;  /* 0xffffffb000e07947 */ /* 0x000fea000383ffff */
.L_x_63:
[----:B------:R-:W-:-:S07]  /*8180*/  MOV R0, UR5 ;  /* 0x0000000500007c02 */ /* 0x000fce0008000f00 */
.L_x_168:
[----:B-1----:R1:W2:Y:S02]  /*8190*/  SYNCS.PHASECHK.TRANS64.TRYWAIT P0, [R0+URZ], R3 ;  /* 0x00000003000075a7 */ /* 0x0022a400080011ff */
[----:B--2---:R-:W-:Y:S05]  /*81a0*/  @!P0 NANOSLEEP.SYNCS 0x989680 ;  /* 0x009896800000895d */ /* 0x004fea0003900000 */
[----:B------:R-:W2:Y:S02]  /*81b0*/  @!P0 SYNCS.PHASECHK.TRANS64 P0, [R0+URZ], R3 ;  /* 0x00000003000085a7 */ /* 0x000ea400080010ff */
[----:B--2---:R-:W-:Y:S05]  /*81c0*/  @!P0 BRA `(.L_x_168) ;  /* 0xfffffffc00f08947 */ /* 0x004fea000383ffff */
[----:B------:R-:W-:Y:S05]  /*81d0*/  BRA `(.L_x_169) ;  /* 0xffffffb000ec7947 */ /* 0x000fea000383ffff */
.L_x_64:
[----:B------:R-:W-:-:S07]  /*81e0*/  MOV R0, UR5 ;  /* 0x0000000500007c02 */ /* 0x000fce0008000f00 */
.L_x_170:
[----:B-1----:R1:W2:Y:S02]  /*81f0*/  SYNCS.PHASECHK.TRANS64.TRYWAIT P0, [R0+URZ], R3 ;  /* 0x00000003000075a7 */ /* 0x0022a400080011ff */
[----:B--2---:R-:W-:Y:S05]  /*8200*/  @!P0 NANOSLEEP.SYNCS 0x989680 ;  /* 0x009896800000895d */ /* 0x004fea0003900000 */
[----:B------:R-:W2:Y:S02]  /*8210*/  @!P0 SYNCS.PHASECHK.TRANS64 P0, [R0+URZ], R3 ;  /* 0x00000003000085a7 */ /* 0x000ea400080010ff */
[----:B--2---:R-:W-:Y:S05]  /*8220*/  @!P0 BRA `(.L_x_170) ;  /* 0xfffffffc00f08947 */ /* 0x004fea000383ffff */
[----:B------:R-:W-:Y:S05]  /*8230*/  BRA `(.L_x_171) ;  /* 0xffffffb000f87947 */ /* 0x000fea000383ffff */
.L_x_65:
[----:B------:R-:W-:-:S07]  /*8240*/  MOV R0, UR5 ;  /* 0x0000000500007c02 */ /* 0x000fce0008000f00 */
.L_x_172:
[----:B-1----:R1:W2:Y:S02]  /*8250*/  SYNCS.PHASECHK.TRANS64.TRYWAIT P0, [R0+URZ], R3 ;  /* 0x00000003000075a7 */ /* 0x0022a400080011ff */
[----:B--2---:R-:W-:Y:S05]  /*8260*/  @!P0 NANOSLEEP.SYNCS 0x989680 ;  /* 0x009896800000895d */ /* 0x004fea0003900000 */
[----:B------:R-:W2:Y:S02]  /*8270*/  @!P0 SYNCS.PHASECHK.TRANS64 P0, [R0+URZ], R3 ;  /* 0x00000003000085a7 */ /* 0x000ea400080010ff */
[----:B--2---:R-:W-:Y:S05]  /*8280*/  @!P0 BRA `(.L_x_172) ;  /* 0xfffffffc00f08947 */ /* 0x004fea000383ffff */
[----:B------:R-:W-:Y:S05]  /*8290*/  BRA `(.L_x_173) ;  /* 0xffffffb400047947 */ /* 0x000fea000383ffff */
.L_x_66:
[----:B------:R-:W-:-:S07]  /*82a0*/  MOV R0, UR5 ;  /* 0x0000000500007c02 */ /* 0x000fce0008000f00 */
.L_x_174:
[----:B-1----:R1:W2:Y:S02]  /*82b0*/  SYNCS.PHASECHK.TRANS64.TRYWAIT P0, [R0+URZ], R3 ;  /* 0x00000003000075a7 */ /* 0x0022a400080011ff */
[----:B--2---:R-:W-:Y:S05]  /*82c0*/  @!P0 NANOSLEEP.SYNCS 0x989680 ;  /* 0x009896800000895d */ /* 0x004fea0003900000 */
[----:B------:R-:W2:Y:S02]  /*82d0*/  @!P0 SYNCS.PHASECHK.TRANS64 P0, [R0+URZ], R3 ;  /* 0x00000003000085a7 */ /* 0x000ea400080010ff */
[----:B--2---:R-:W-:Y:S05]  /*82e0*/  @!P0 BRA `(.L_x_174) ;  /* 0xfffffffc00f08947 */ /* 0x004fea000383ffff */
[----:B------:R-:W-:Y:S05]  /*82f0*/  BRA `(.L_x_175) ;  /* 0xffffffb400107947 */ /* 0x000fea000383ffff */
.L_x_67:
[----:B------:R-:W-:-:S07]  /*8300*/  MOV R0, UR5 ;  /* 0x0000000500007c02 */ /* 0x000fce0008000f00 */
.L_x_176:
[----:B-1----:R1:W2:Y:S02]  /*8310*/  SYNCS.PHASECHK.TRANS64.TRYWAIT P0, [R0+URZ], R3 ;  /* 0x00000003000075a7 */ /* 0x0022a400080011ff */
[----:B--2---:R-:W-:Y:S05]  /*8320*/  @!P0 NANOSLEEP.SYNCS 0x989680 ;  /* 0x009896800000895d */ /* 0x004fea0003900000 */
[----:B------:R-:W2:Y:S02]  /*8330*/  @!P0 SYNCS.PHASECHK.TRANS64 P0, [R0+URZ], R3 ;  /* 0x00000003000085a7 */ /* 0x000ea400080010ff */
[----:B--2---:R-:W-:Y:S05]  /*8340*/  @!P0 BRA `(.L_x_176) ;  /* 0xfffffffc00f08947 */ /* 0x004fea000383ffff */
[----:B------:R-:W-:Y:S05]  /*8350*/  BRA `(.L_x_177) ;  /* 0xffffffb4001c7947 */ /* 0x000fea000383ffff */
.L_x_68:
[----:B------:R-:W-:-:S07]  /*8360*/  MOV R0, UR5 ;  /* 0x0000000500007c02 */ /* 0x000fce0008000f00 */
.L_x_178:
[----:B-1----:R1:W2:Y:S02]  /*8370*/  SYNCS.PHASECHK.TRANS64.TRYWAIT P0, [R0+URZ], R3 ;  /* 0x00000003000075a7 */ /* 0x0022a400080011ff */
[----:B--2---:R-:W-:Y:S05]  /*8380*/  @!P0 NANOSLEEP.SYNCS 0x989680 ;  /* 0x009896800000895d */ /* 0x004fea0003900000 */
[----:B------:R-:W2:Y:S02]  /*8390*/  @!P0 SYNCS.PHASECHK.TRANS64 P0, [R0+URZ], R3 ;  /* 0x00000003000085a7 */ /* 0x000ea400080010ff */
[----:B--2---:R-:W-:Y:S05]  /*83a0*/  @!P0 BRA `(.L_x_178) ;  /* 0xfffffffc00f08947 */ /* 0x004fea000383ffff */
[----:B------:R-:W-:Y:S05]  /*83b0*/  BRA `(.L_x_179) ;  /* 0xffffffb400287947 */ /* 0x000fea000383ffff */
.L_x_69:
[----:B------:R-:W-:-:S07]  /*83c0*/  MOV R0, UR5 ;  /* 0x0000000500007c02 */ /* 0x000fce0008000f00 */
.L_x_180:
[----:B-1----:R1:W2:Y:S02]  /*83d0*/  SYNCS.PHASECHK.TRANS64.TRYWAIT P0, [R0+URZ], R3 ;  /* 0x00000003000075a7 */ /* 0x0022a400080011ff */
[----:B--2---:R-:W-:Y:S05]  /*83e0*/  @!P0 NANOSLEEP.SYNCS 0x989680 ;  /* 0x009896800000895d */ /* 0x004fea0003900000 */
[----:B------:R-:W2:Y:S02]  /*83f0*/  @!P0 SYNCS.PHASECHK.TRANS64 P0, [R0+URZ], R3 ;  /* 0x00000003000085a7 */ /* 0x000ea400080010ff */
[----:B--2---:R-:W-:Y:S05]  /*8400*/  @!P0 BRA `(.L_x_180) ;  /* 0xfffffffc00f08947 */ /* 0x004fea000383ffff */
[----:B------:R-:W-:Y:S05]  /*8410*/  BRA `(.L_x_181) ;  /* 0xffffffb400347947 */ /* 0x000fea000383ffff */
.L_x_72:
[----:B--2---:R2:W3:Y:S02]  /*8420*/  SYNCS.PHASECHK.TRANS64.TRYWAIT P0, [R2+URZ+0x230], R4 ;  /* 0x00023004020075a7 */ /* 0x0044e400080011ff */
[----:B---3--:R-:W-:Y:S05]  /*8430*/  @!P0 NANOSLEEP.SYNCS 0x989680 ;  /* 0x009896800000895d */ /* 0x008fea0003900000 */
[----:B------:R-:W3:Y:S02]  /*8440*/  @!P0 SYNCS.PHASECHK.TRANS64 P0, [R2+URZ+0x230], R4 ;  /* 0x00023004020085a7 */ /* 0x000ee400080010ff */
[----:B---3--:R-:W-:Y:S05]  /*8450*/  @!P0 BRA `(.L_x_72) ;  /* 0xfffffffc00f08947 */ /* 0x008fea000383ffff */
[----:B------:R-:W-:Y:S05]  /*8460*/  BRA `(.L_x_182) ;  /* 0xffffffb400907947 */ /* 0x000fea000383ffff */
.L_x_73:
[----:B------:R-:W-:-:S07]  /*8470*/  MOV R2, UR4 ;  /* 0x0000000400027c02 */ /* 0x000fce0008000f00 */
.L_x_183:
[----:B--2---:R2:W3:Y:S02]  /*8480*/  SYNCS.PHASECHK.TRANS64.TRYWAIT P0, [R2+URZ+0x1e0], R5 ;  /* 0x0001e005020075a7 */ /* 0x0044e400080011ff */
[----:B---3--:R-:W-:Y:S05]  /*8490*/  @!P0 NANOSLEEP.SYNCS 0x989680 ;  /* 0x009896800000895d */ /* 0x008fea0003900000 */
[----:B------:R-:W3:Y:S02]  /*84a0*/  @!P0 SYNCS.PHASECHK.TRANS64 P0, [R2+URZ+0x1e0], R5 ;  /* 0x0001e005020085a7 */ /* 0x000ee400080010ff */
[----:B---3--:R-:W-:Y:S05]  /*84b0*/  @!P0 BRA `(.L_x_183) ;  /* 0xfffffffc00f08947 */ /* 0x008fea000383ffff */
[----:B------:R-:W-:Y:S05]  /*84c0*/  BRA `(.L_x_184) ;  /* 0xffffffb400a07947 */ /* 0x000fea000383ffff */
.L_x_74:
[----:B--2---:R2:W3:Y:S02]  /*84d0*/  SYNCS.PHASECHK.TRANS64.TRYWAIT P1, [R2+URZ+0x1d0], R4 ;  /* 0x0001d004020075a7 */ /* 0x0044e400080211ff */
[----:B---3--:R-:W-:Y:S05]  /*84e0*/  @!P1 NANOSLEEP.SYNCS 0x989680 ;  /* 0x009896800000995d */ /* 0x008fea0003900000 */
[----:B------:R-:W3:Y:S02]  /*84f0*/  @!P1 SYNCS.PHASECHK.TRANS64 P1, [R2+URZ+0x1d0], R4 ;  /* 0x0001d004020095a7 */ /* 0x000ee400080210ff */
[----:B---3--:R-:W-:Y:S05]  /*8500*/  @!P1 BRA `(.L_x_74) ;  /* 0xfffffffc00f09947 */ /* 0x008fea000383ffff */
[----:B------:R-:W-:Y:S05]  /*8510*/  BRA `(.L_x_185) ;  /* 0xffffffb400d07947 */ /* 0x000fea000383ffff */
.L_x_77:
[----:B------:R-:W-:-:S07]  /*8520*/  MOV R0, UR4 ;  /* 0x0000000400007c02 */ /* 0x000fce0008000f00 */
.L_x_186:
[----:B--2---:R2:W3:Y:S02]  /*8530*/  SYNCS.PHASECHK.TRANS64.TRYWAIT P0, [R0+URZ+0x1e0], R2 ;  /* 0x0001e002000075a7 */ /* 0x0044e400080011ff */
[----:B---3--:R-:W-:Y:S05]  /*8540*/  @!P0 NANOSLEEP.SYNCS 0x989680 ;  /* 0x009896800000895d */ /* 0x008fea0003900000 */
[----:B------:R-:W3:Y:S02]  /*8550*/  @!P0 SYNCS.PHASECHK.TRANS64 P0, [R0+URZ+0x1e0], R2 ;  /* 0x0001e002000085a7 */ /* 0x000ee400080010ff */
[----:B---3--:R-:W-:Y:S05]  /*8560*/  @!P0 BRA `(.L_x_186) ;  /* 0xfffffffc00f08947 */ /* 0x008fea000383ffff */
[----:B------:R-:W-:Y:S05]  /*8570*/  BRA `(.L_x_76) ;  /* 0xffffffb800247947 */ /* 0x000fea000383ffff */
.L_x_84:
[----:B-1----:R1:W2:Y:S02]  /*8580*/  SYNCS.PHASECHK.TRANS64.TRYWAIT P1, [R0+URZ+0x1d0], R2 ;  /* 0x0001d002000075a7 */ /* 0x0022a400080211ff */
[----:B--2---:R-:W-:Y:S05]  /*8590*/  @!P1 NANOSLEEP.SYNCS 0x989680 ;  /* 0x009896800000995d */ /* 0x004fea0003900000 */
[----:B------:R-:W2:Y:S02]  /*85a0*/  @!P1 SYNCS.PHASECHK.TRANS64 P1, [R0+URZ+0x1d0], R2 ;  /* 0x0001d002000095a7 */ /* 0x000ea400080210ff */
[----:B--2---:R-:W-:Y:S05]  /*85b0*/  @!P1 BRA `(.L_x_84) ;  /* 0xfffffffc00f09947 */ /* 0x004fea000383ffff */
[----:B------:R-:W-:Y:S05]  /*85c0*/  BRA `(.L_x_187) ;  /* 0xffffffbc00887947 */ /* 0x000fea000383ffff */
.L_x_85:
[----:B------:R-:W-:-:S07]  /*85d0*/  MOV R2, UR23 ;  /* 0x0000001700027c02 */ /* 0x000fce0008000f00 */
.L_x_188:
[----:B-1----:R1:W2:Y:S02]  /*85e0*/  SYNCS.PHASECHK.TRANS64.TRYWAIT P0, [R2+URZ+0x210], R0 ;  /* 0x00021000020075a7 */ /* 0x0022a400080011ff */
[----:B--2---:R-:W-:Y:S05]  /*85f0*/  @!P0 NANOSLEEP.SYNCS 0x989680 ;  /* 0x009896800000895d */ /* 0x004fea0003900000 */
[----:B------:R-:W2:Y:S02]  /*8600*/  @!P0 SYNCS.PHASECHK.TRANS64 P0, [R2+URZ+0x210], R0 ;  /* 0x00021000020085a7 */ /* 0x000ea400080010ff */
[----:B--2---:R-:W-:Y:S05]  /*8610*/  @!P0 BRA `(.L_x_188) ;  /* 0xfffffffc00f08947 */ /* 0x004fea000383ffff */
[----:B------:R-:W-:Y:S05]  /*8620*/  BRA `(.L_x_189) ;  /* 0xffffffbc00d87947 */ /* 0x000fea000383ffff */
.L_x_88:
[----:B------:R-:W-:Y:S07]  /*8630*/  MOV R0, UR5 ;  /* 0x0000000500007c02 */ /* 0x000fee0008000f00 */
.L_x_190:
[----:B-1----:R1:W2:Y:S02]  /*8640*/  SYNCS.PHASECHK.TRANS64.TRYWAIT P0, [R0+URZ], R2 ;  /* 0x00000002000075a7 */ /* 0x0022a400080011ff */
[----:B--2---:R-:W-:Y:S05]  /*8650*/  @!P0 NANOSLEEP.SYNCS 0x989680 ;  /* 0x009896800000895d */ /* 0x004fea0003900000 */
[----:B------:R-:W2:Y:S02]  /*8660*/  @!P0 SYNCS.PHASECHK.TRANS64 P0, [R0+URZ], R2 ;  /* 0x00000002000085a7 */ /* 0x000ea400080010ff */
[----:B--2---:R-:W-:Y:S05]  /*8670*/  @!P0 BRA `(.L_x_190) ;  /* 0xfffffffc00f08947 */ /* 0x004fea000383ffff */
[----:B------:R-:W-:Y:S05]  /*8680*/  BRA `(.L_x_87) ;  /* 0xffffffbc00f47947 */ /* 0x000fea000383ffff */
.L_x_91:
[----:B------:R-:W-:-:S07]  /*8690*/  MOV R0, UR4 ;  /* 0x0000000400007c02 */ /* 0x000fce0008000f00 */
.L_x_191:
[----:B--2---:R2:W4:Y:S02]  /*86a0*/  SYNCS.PHASECHK.TRANS64.TRYWAIT P0, [R0+URZ], R2 ;  /* 0x00000002000075a7 */ /* 0x00452400080011ff */
[----:B----4-:R-:W-:Y:S05]  /*86b0*/  @!P0 NANOSLEEP.SYNCS 0x989680 ;  /* 0x009896800000895d */ /* 0x010fea0003900000 */
[----:B------:R-:W4:Y:S02]  /*86c0*/  @!P0 SYNCS.PHASECHK.TRANS64 P0, [R0+URZ], R2 ;  /* 0x00000002000085a7 */ /* 0x000f2400080010ff */
[----:B----4-:R-:W-:Y:S05]  /*86d0*/  @!P0 BRA `(.L_x_191) ;  /* 0xfffffffc00f08947 */ /* 0x010fea000383ffff */
[----:B------:R-:W-:Y:S05]  /*86e0*/  BRA `(.L_x_192) ;  /* 0xffffffc000a87947 */ /* 0x000fea000383ffff */
.L_x_92:
[----:B------:R-:W-:-:S07]  /*86f0*/  MOV R0, UR5 ;  /* 0x0000000500007c02 */ /* 0x000fce0008000f00 */
.L_x_193:
[----:B-1----:R1:W2:Y:S02]  /*8700*/  SYNCS.PHASECHK.TRANS64.TRYWAIT P0, [R0+URZ], R3 ;  /* 0x00000003000075a7 */ /* 0x0022a400080011ff */
[----:B--2---:R-:W-:Y:S05]  /*8710*/  @!P0 NANOSLEEP.SYNCS 0x989680 ;  /* 0x009896800000895d */ /* 0x004fea0003900000 */
[----:B------:R-:W2:Y:S02]  /*8720*/  @!P0 SYNCS.PHASECHK.TRANS64 P0, [R0+URZ], R3 ;  /* 0x00000003000085a7 */ /* 0x000ea400080010ff */
[----:B--2---:R-:W-:Y:S05]  /*8730*/  @!P0 BRA `(.L_x_193) ;  /* 0xfffffffc00f08947 */ /* 0x004fea000383ffff */
[----:B------:R-:W-:Y:S05]  /*8740*/  BRA `(.L_x_194) ;  /* 0xffffffc000b47947 */ /* 0x000fea000383ffff */
.L_x_93:
[----:B------:R-:W-:-:S07]  /*8750*/  MOV R0, UR5 ;  /* 0x0000000500007c02 */ /* 0x000fce0008000f00 */
.L_x_195:
[----:B-1----:R1:W2:Y:S02]  /*8760*/  SYNCS.PHASECHK.TRANS64.TRYWAIT P0, [R0+URZ], R3 ;  /* 0x00000003000075a7 */ /* 0x0022a400080011ff */
[----:B--2---:R-:W-:Y:S05]  /*8770*/  @!P0 NANOSLEEP.SYNCS 0x989680 ;  /* 0x009896800000895d */ /* 0x004fea0003900000 */
[----:B------:R-:W2:Y:S02]  /*8780*/  @!P0 SYNCS.PHASECHK.TRANS64 P0, [R0+URZ], R3 ;  /* 0x00000003000085a7 */ /* 0x000ea400080010ff */
[----:B--2---:R-:W-:Y:S05]  /*8790*/  @!P0 BRA `(.L_x_195) ;  /* 0xfffffffc00f08947 */ /* 0x004fea000383ffff */
[----:B------:R-:W-:Y:S05]  /*87a0*/  BRA `(.L_x_196) ;  /* 0xffffffc000c07947 */ /* 0x000fea000383ffff */
.L_x_94:
[----:B-1----:R-:W-:-:S07]  /*87b0*/  MOV R0, UR4 ;  /* 0x0000000400007c02 */ /* 0x002fce0008000f00 */
.L_x_197:
[----:B-1----:R1:W2:Y:S02]  /*87c0*/  SYNCS.PHASECHK.TRANS64.TRYWAIT P0, [R0+URZ], R2 ;  /* 0x00000002000075a7 */ /* 0x0022a400080011ff */
[----:B--2---:R-:W-:Y:S05]  /*87d0*/  @!P0 NANOSLEEP.SYNCS 0x989680 ;  /* 0x009896800000895d */ /* 0x004fea0003900000 */
[----:B------:R-:W2:Y:S02]  /*87e0*/  @!P0 SYNCS.PHASECHK.TRANS64 P0, [R0+URZ], R2 ;  /* 0x00000002000085a7 */ /* 0x000ea400080010ff */
[----:B--2---:R-:W-:Y:S05]  /*87f0*/  @!P0 BRA `(.L_x_197) ;  /* 0xfffffffc00f08947 */ /* 0x004fea000383ffff */
[----:B------:R-:W-:Y:S05]  /*8800*/  BRA `(.L_x_198) ;  /* 0xffffffc000cc7947 */ /* 0x000fea000383ffff */
.L_x_99:
[----:B--2---:R2:W3:Y:S02]  /*8810*/  SYNCS.PHASECHK.TRANS64.TRYWAIT P0, [R3+URZ+0x1d0], R0 ;  /* 0x0001d000030075a7 */ /* 0x0044e400080011ff */
[----:B---3--:R-:W-:Y:S05]  /*8820*/  @!P0 NANOSLEEP.SYNCS 0x989680 ;  /* 0x009896800000895d */ /* 0x008fea0003900000 */
[----:B------:R-:W3:Y:S02]  /*8830*/  @!P0 SYNCS.PHASECHK.TRANS64 P0, [R3+URZ+0x1d0], R0 ;  /* 0x0001d000030085a7 */ /* 0x000ee400080010ff */
[----:B---3--:R-:W-:Y:S05]  /*8840*/  @!P0 BRA `(.L_x_99) ;  /* 0xfffffffc00f08947 */ /* 0x008fea000383ffff */
[----:B------:R-:W-:Y:S05]  /*8850*/  BRA `(.L_x_199) ;  /* 0xffffffc400f47947 */ /* 0x000fea000383ffff */
.L_x_102:
[----:B--2---:R-:W-:Y:S07]  /*8860*/  MOV R0, UR17 ;  /* 0x0000001100007c02 */ /* 0x004fee0008000f00 */
.L_x_200:
[----:B--2---:R2:W3:Y:S02]  /*8870*/  SYNCS.PHASECHK.TRANS64.TRYWAIT P1, [R0+URZ+0x1c8], R3 ;  /* 0x0001c803000075a7 */ /* 0x0044e400080211ff */
[----:B---3--:R-:W-:Y:S05]  /*8880*/  @!P1 NANOSLEEP.SYNCS 0x989680 ;  /* 0x009896800000995d */ /* 0x008fea0003900000 */
[----:B------:R-:W3:Y:S02]  /*8890*/  @!P1 SYNCS.PHASECHK.TRANS64 P1, [R0+URZ+0x1c8], R3 ;  /* 0x0001c803000095a7 */ /* 0x000ee400080210ff */
[----:B---3--:R-:W-:Y:S05]  /*88a0*/  @!P1 BRA `(.L_x_200) ;  /* 0xfffffffc00f09947 */ /* 0x008fea000383ffff */
[----:B------:R-:W-:Y:S05]  /*88b0*/  BRA `(.L_x_101) ;  /* 0xffffffcc00687947 */ /* 0x000fea000383ffff */
.L_x_105:
[----:B--2---:R-:W-:Y:S07]  /*88c0*/  MOV R0, UR17 ;  /* 0x0000001100007c02 */ /* 0x004fee0008000f00 */
.L_x_201:
[----:B--2---:R2:W3:Y:S02]  /*88d0*/  SYNCS.PHASECHK.TRANS64.TRYWAIT P0, [R0+URZ+0x1b8], R2 ;  /* 0x0001b802000075a7 */ /* 0x0044e400080011ff */
[----:B---3--:R-:W-:Y:S05]  /*88e0*/  @!P0 NANOSLEEP.SYNCS 0x989680 ;  /* 0x009896800000895d */ /* 0x008fea0003900000 */
[----:B------:R-:W3:Y:S02]  /*88f0*/  @!P0 SYNCS.PHASECHK.TRANS64 P0, [R0+URZ+0x1b8], R2 ;  /* 0x0001b802000085a7 */ /* 0x000ee400080010ff */
[----:B---3--:R-:W-:Y:S05]  /*8900*/  @!P0 BRA `(.L_x_201) ;  /* 0xfffffffc00f08947 */ /* 0x008fea000383ffff */
[----:B------:R-:W-:Y:S05]  /*8910*/  BRA `(.L_x_202) ;  /* 0xffffffcc00bc7947 */ /* 0x000fea000383ffff */
.L_x_108:
[----:B---3--:R3:W1:Y:S02]  /*8920*/  SYNCS.PHASECHK.TRANS64.TRYWAIT P0, [R3+URZ+0x1d0], R0 ;  /* 0x0001d000030075a7 */ /* 0x00866400080011ff */
[----:B-1----:R-:W-:Y:S05]  /*8930*/  @!P0 NANOSLEEP.SYNCS 0x989680 ;  /* 0x009896800000895d */ /* 0x002fea0003900000 */
[----:B------:R-:W1:Y:S02]  /*8940*/  @!P0 SYNCS.PHASECHK.TRANS64 P0, [R3+URZ+0x1d0], R0 ;  /* 0x0001d000030085a7 */ /* 0x000e6400080010ff */
[----:B-1----:R-:W-:Y:S05]  /*8950*/  @!P0 BRA `(.L_x_108) ;  /* 0xfffffffc00f08947 */ /* 0x002fea000383ffff */
[----:B------:R-:W-:Y:S05]  /*8960*/  BRA `(.L_x_203) ;  /* 0xffffffd400047947 */ /* 0x000fea000383ffff */
.L_x_119:
[----:B-1----:R-:W-:Y:S04]  /*8970*/  MOV R0, UR44 ;  /* 0x0000002c00007c02 */ /* 0x002fe80008000f00 */
[----:B------:R1:W2:Y:S03]  /*8980*/  SYNCS.PHASECHK.TRANS64.TRYWAIT P1, [R0+URZ+0x1b0], R4 ;  /* 0x0001b004000075a7 */ /* 0x0002a600080211ff */
[----:B--2---:R-:W-:Y:S05]  /*8990*/  @!P1 NANOSLEEP.SYNCS 0x989680 ;  /* 0x009896800000995d */ /* 0x004fea0003900000 */
[----:B------:R-:W2:Y:S02]  /*89a0*/  @!P1 SYNCS.PHASECHK.TRANS64 P1, [R0+URZ+0x1b0], R4 ;  /* 0x0001b004000095a7 */ /* 0x000ea400080210ff */
[----:B--2---:R-:W-:Y:S05]  /*89b0*/  @!P1 BRA `(.L_x_119) ;  /* 0xfffffffc00ec9947 */ /* 0x004fea000383ffff */
[----:B------:R-:W-:Y:S05]  /*89c0*/  BRA `(.L_x_118) ;  /* 0xffffffe000547947 */ /* 0x000fea000383ffff */
.L_x_121:
[----:B------:R1:W1:Y:S02]  /*89d0*/  SYNCS.PHASECHK.TRANS64.TRYWAIT P1, [R16+URZ+0x1f0], R3 ;  /* 0x0001f003100075a7 */ /* 0x00026400080211ff */
[----:B-1----:R-:W-:Y:S05]  /*89e0*/  @!P1 NANOSLEEP.SYNCS 0x989680 ;  /* 0x009896800000995d */ /* 0x002fea0003900000 */
[----:B------:R-:W1:Y:S02]  /*89f0*/  @!P1 SYNCS.PHASECHK.TRANS64 P1, [R16+URZ+0x1f0], R3 ;  /* 0x0001f003100095a7 */ /* 0x000e6400080210ff */
[----:B-1----:R-:W-:Y:S05]  /*8a00*/  @!P1 BRA `(.L_x_121) ;  /* 0xfffffffc00f09947 */ /* 0x002fea000383ffff */
[----:B------:R-:W-:Y:S05]  /*8a10*/  BRA `(.L_x_120) ;  /* 0xffffffe000907947 */ /* 0x000fea000383ffff */
        .weak           $__internal_0_$__cuda_sm10x_tcgen05_guardrail_trap_col_being_dealloced_not_returned_by_alloc
        .type           $__internal_0_$__cuda_sm10x_tcgen05_guardrail_trap_col_being_dealloced_not_returned_by_alloc,@function
        .size           $__internal_0_$__cuda_sm10x_tcgen05_guardrail_trap_col_being_dealloced_not_returned_by_alloc,($__internal_1_$__cuda_sm10x_tcgen05_guardrail_trap_phase_invalid_during_alloc - $__internal_0_$__cuda_sm10x_tcgen05_guardrail_trap_col_being_dealloced_not_returned_by_alloc)
$__internal_0_$__cuda_sm10x_tcgen05_guardrail_trap_col_being_dealloced_not_returned_by_alloc:
[----:B------:R-:W-:Y:S05]  /*8a20*/  BPT.TRAP 0x1 ;  /* 0x000000040000795c */ /* 0x000fea0000300000 */
[----:B------:R-:W-:-:S04]  /*8a30*/  HFMA2 R3, -RZ, RZ, 0, 0 ;  /* 0x00000000ff037431 */ /* 0x000fc800000001ff */
[----:B------:R-:W-:Y:S05]  /*8a40*/  RET.REL.NODEC R2 `(_ZN7cutlass13device_kernelINS_4gemm6kernel13GemmUniversalIN4cute5tupleIJiiiiEEENS1_10collective13CollectiveMmaINS1_35MainloopSm100TmaUmmaWarpSpecializedILi27ELi2ELi4ENS5_IJNS4_1CILi8EEENSA_ILi1EEESC_EEEEENS5_IJNSA_ILi64EEESF_SF_EEEaNS5_IJlSC_lEEEaSH_NS4_8TiledMMAINS4_8MMA_AtomIJNS4_15SM100_MMA_S8_SSIaaiLi64ELi64ELNS4_4UMMA5MajorE0ELSM_0ELNSL_8SaturateE0EEEEEENS4_6LayoutINS5_IJSC_SC_SC_EEENS5_IJNSA_ILi0EEESS_SS_EEEEENS5_IJNS4_10UnderscoreESV_SV_EEEEENS4_13SM90_TMA_LOADENS4_14ComposedLayoutINS4_7SwizzleILi2ELi4ELi3EEENS4_18smem_ptr_flag_bitsILi8EEENSQ_INS5_IJSB_SF_EEENS5_IJSF_SC_EEEEEEEvNS4_8identityENS4_23SM90_TMA_LOAD_MULTICASTES17_vS18_EENS_8epilogue10collective18CollectiveEpilogueINS1B_23Sm100TmaWarpSpecializedILi1ELi1ELi32ELb0ELb0EEEJSG_NS5_IJNSQ_ISF_SC_EES1G_EEEaSH_aSH_NS1B_6fusion15FusionCallbacksIS1F_NS1I_17LinearCombinationIaiaiLNS_15FloatRoundStyleE2EEESG_S1H_JEEENS4_5SM1004TMEM4LOAD26SM100_TMEM_LOAD_16dp32b32xESY_S17_NS4_39AutoVectorizingCopyWithAssumedAlignmentILi128EEENS4_14SM90_TMA_STOREES17_S1T_S1T_EEEvvEEEEvNT_6ParamsE) ;  /* 0xffffff74026c7950 */ /* 0x000fea0003c3ffff */
        .weak           $__internal_1_$__cuda_sm10x_tcgen05_guardrail_trap_phase_invalid_during_alloc
        .type           $__internal_1_$__cuda_sm10x_tcgen05_guardrail_trap_phase_invalid_during_alloc,@function
        .size           $__internal_1_$__cuda_sm10x_tcgen05_guardrail_trap_phase_invalid_during_alloc,($__internal_2_$__cuda_sm10x_tcgen05_guardrail_trap_unallocated_columns_being_dealloced - $__internal_1_$__cuda_sm10x_tcgen05_guardrail_trap_phase_invalid_during_alloc)
$__internal_1_$__cuda_sm10x_tcgen05_guardrail_trap_phase_invalid_during_alloc:
[----:B------:R-:W-:Y:S05]  /*8a50*/  BPT.TRAP 0x1 ;  /* 0x000000040000795c */ /* 0x000fea0000300000 */
[----:B------:R-:W-:-:S04]  /*8a60*/  MOV R5, 0x0 ;  /* 0x0000000000057802 */ /* 0x000fc80000000f00 */
[----:B------:R-:W-:Y:S05]  /*8a70*/  RET.REL.NODEC R4 `(_ZN7cutlass13device_kernelINS_4gemm6kernel13GemmUniversalIN4cute5tupleIJiiiiEEENS1_10collective13CollectiveMmaINS1_35MainloopSm100TmaUmmaWarpSpecializedILi27ELi2ELi4ENS5_IJNS4_1CILi8EEENSA_ILi1EEESC_EEEEENS5_IJNSA_ILi64EEESF_SF_EEEaNS5_IJlSC_lEEEaSH_NS4_8TiledMMAINS4_8MMA_AtomIJNS4_15SM100_MMA_S8_SSIaaiLi64ELi64ELNS4_4UMMA5MajorE0ELSM_0ELNSL_8SaturateE0EEEEEENS4_6LayoutINS5_IJSC_SC_SC_EEENS5_IJNSA_ILi0EEESS_SS_EEEEENS5_IJNS4_10UnderscoreESV_SV_EEEEENS4_13SM90_TMA_LOADENS4_14ComposedLayoutINS4_7SwizzleILi2ELi4ELi3EEENS4_18smem_ptr_flag_bitsILi8EEENSQ_INS5_IJSB_SF_EEENS5_IJSF_SC_EEEEEEEvNS4_8identityENS4_23SM90_TMA_LOAD_MULTICASTES17_vS18_EENS_8epilogue10collective18CollectiveEpilogueINS1B_23Sm100TmaWarpSpecializedILi1ELi1ELi32ELb0ELb0EEEJSG_NS5_IJNSQ_ISF_SC_EES1G_EEEaSH_aSH_NS1B_6fusion15FusionCallbacksIS1F_NS1I_17LinearCombinationIaiaiLNS_15FloatRoundStyleE2EEESG_S1H_JEEENS4_5SM1004TMEM4LOAD26SM100_TMEM_LOAD_16dp32b32xESY_S17_NS4_39AutoVectorizingCopyWithAssumedAlignmentILi128EEENS4_14SM90_TMA_STOREES17_S1T_S1T_EEEvvEEEEvNT_6ParamsE) ;  /* 0xffffff7404607950 */ /* 0x000fea0003c3ffff */
        .weak           $__internal_2_$__cuda_sm10x_tcgen05_guardrail_trap_unallocated_columns_being_dealloced
        .type           $__internal_2_$__cuda_sm10x_tcgen05_guardrail_trap_unallocated_columns_being_dealloced,@function
        .size           $__internal_2_$__cuda_sm10x_tcgen05_guardrail_trap_unallocated_columns_being_dealloced,(.L_x_205 - $__internal_2_$__cuda_sm10x_tcgen05_guardrail_trap_unallocated_columns_being_dealloced)
$__internal_2_$__cuda_sm10x_tcgen05_guardrail_trap_unallocated_columns_being_dealloced:
[----:B------:R-:W-:Y:S05]  /*8a80*/  BPT.TRAP 0x1 ;  /* 0x000000040000795c */ /* 0x000fea0000300000 */
[----:B------:R-:W-:-:S04]  /*8a90*/  HFMA2 R3, -RZ, RZ, 0, 0 ;  /* 0x00000000ff037431 */ /* 0x000fc800000001ff */
[----:B------:R-:W-:Y:S05]  /*8aa0*/  RET.REL.NODEC R2 `(_ZN7cutlass13device_kernelINS_4gemm6kernel13GemmUniversalIN4cute5tupleIJiiiiEEENS1_10collective13CollectiveMmaINS1_35MainloopSm100TmaUmmaWarpSpecializedILi27ELi2ELi4ENS5_IJNS4_1CILi8EEENSA_ILi1EEESC_EEEEENS5_IJNSA_ILi64EEESF_SF_EEEaNS5_IJlSC_lEEEaSH_NS4_8TiledMMAINS4_8MMA_AtomIJNS4_15SM100_MMA_S8_SSIaaiLi64ELi64ELNS4_4UMMA5MajorE0ELSM_0ELNSL_8SaturateE0EEEEEENS4_6LayoutINS5_IJSC_SC_SC_EEENS5_IJNSA_ILi0EEESS_SS_EEEEENS5_IJNS4_10UnderscoreESV_SV_EEEEENS4_13SM90_TMA_LOADENS4_14ComposedLayoutINS4_7SwizzleILi2ELi4ELi3EEENS4_18smem_ptr_flag_bitsILi8EEENSQ_INS5_IJSB_SF_EEENS5_IJSF_SC_EEEEEEEvNS4_8identityENS4_23SM90_TMA_LOAD_MULTICASTES17_vS18_EENS_8epilogue10collective18CollectiveEpilogueINS1B_23Sm100TmaWarpSpecializedILi1ELi1ELi32ELb0ELb0EEEJSG_NS5_IJNSQ_ISF_SC_EES1G_EEEaSH_aSH_NS1B_6fusion15FusionCallbacksIS1F_NS1I_17LinearCombinationIaiaiLNS_15FloatRoundStyleE2EEESG_S1H_JEEENS4_5SM1004TMEM4LOAD26SM100_TMEM_LOAD_16dp32b32xESY_S17_NS4_39AutoVectorizingCopyWithAssumedAlignmentILi128EEENS4_14SM90_TMA_STOREES17_S1T_S1T_EEEvvEEEEvNT_6ParamsE) ;  /* 0xffffff7402547950 */ /* 0x000fea0003c3ffff */
.L_x_204:
[----:B------:R-:W-:-:S00]  /*8ab0*/  BRA `(.L_x_204) ;  /* 0xfffffffc00fc7947 */ /* 0x000fc0000383ffff */
[----:B------:R-:W-:-:S00]  /*8ac0*/  NOP ;  /* 0x0000000000007918 */ /* 0x000fc00000000000 */
        /* <DEDUP_REMOVED lines=11> */
.L_x_205:


//--------------------- .nv.global.init           --------------------------
	.section	.nv.global.init,"aw",@progbits
.nv.global.init:
	.type		$str$27,@object
	.size		$str$27,($str$28 - $str$27)
$str$27:
        /*0000*/ 	.byte	0x28, 0x61, 0x64, 0x64, 0x72, 0x65, 0x73, 0x73, 0x20, 0x26, 0x20, 0x6d, 0x61, 0x73, 0x6b, 0x29
        /*0010*/ 	.byte	0x20, 0x3d, 0x3d, 0x20, 0x30, 0x00
	.type		$str$28,@object
	.size		$str$28,($str$26 - $str$28)
$str$28:
        /*0016*/ 	.byte	0x2f, 0x74, 0x6d, 0x70, 0x2f, 0x63, 0x75, 0x74, 0x6c, 0x61, 0x73, 0x73, 0x5f, 0x73, 0x77, 0x65
        /*0026*/ 	.byte	0x65, 0x70, 0x5f, 0x73, 0x72, 0x63, 0x2f, 0x69, 0x6e, 0x63, 0x6c, 0x75, 0x64, 0x65, 0x2f, 0x63
        /*0036*/ 	.byte	0x75, 0x74, 0x65, 0x2f, 0x70, 0x6f, 0x69, 0x6e, 0x74, 0x65, 0x72, 0x5f, 0x66, 0x6c, 0x61, 0x67
        /*0046*/ 	.byte	0x67, 0x65, 0x64, 0x2e, 0x68, 0x70, 0x70, 0x00
	.type		$str$26,@object
	.size		$str$26,($str$25 - $str$26)
$str$26:
        /*004e*/ 	.byte	0x2f, 0x74, 0x6d, 0x70, 0x2f, 0x63, 0x75, 0x74, 0x6c, 0x61, 0x73, 0x73, 0x5f, 0x73, 0x77, 0x65
        /*005e*/ 	.byte	0x65, 0x70, 0x5f, 0x73, 0x72, 0x63, 0x2f, 0x69, 0x6e, 0x63, 0x6c, 0x75, 0x64, 0x65, 0x2f, 0x63
        /*006e*/ 	.byte	0x75, 0x74, 0x65, 0x2f, 0x61, 0x74, 0x6f, 0x6d, 0x2f, 0x63, 0x6f, 0x70, 0x79, 0x5f, 0x74, 0x72
        /*007e*/ 	.byte	0x61, 0x69, 0x74, 0x73, 0x5f, 0x73, 0x6d, 0x31, 0x30, 0x30, 0x2e, 0x68, 0x70, 0x70, 0x00
	.type		$str$25,@object
	.size		$str$25,(__unnamed_1 - $str$25)
$str$25:
        /*008d*/ 	.byte	0x28, 0x28, 0x75, 0x69, 0x6e, 0x74, 0x33, 0x32, 0x5f, 0x74, 0x28, 0x74, 0x68, 0x72, 0x65, 0x61
        /*009d*/ 	.byte	0x64, 0x49, 0x64, 0x78, 0x2e, 0x78, 0x29, 0x20, 0x2f, 0x20, 0x33, 0x32, 0x29, 0x20, 0x25, 0x20
        /*00ad*/ 	.byte	0x34, 0x29, 0x20, 0x3d, 0x3d, 0x20, 0x28, 0x28, 0x28, 0x74, 0x6d, 0x65, 0x6d, 0x5f, 0x61, 0x64
        /*00bd*/ 	.byte	0x64, 0x72, 0x20, 0x3e, 0x3e, 0x20, 0x31, 0x36, 0x29, 0x20, 0x2f, 0x20, 0x33, 0x32, 0x29, 0x20
        /*00cd*/ 	.byte	0x25, 0x20, 0x34, 0x29, 0x00
	.type		__unnamed_1,@object
	.size		__unnamed_1,(__unnamed_2 - __unnamed_1)
__unnamed_1:
        /*00d2*/ 	.byte	0x61, 0x75, 0x74, 0x6f, 0x20, 0x63, 0x75, 0x74, 0x65, 0x3a, 0x3a, 0x61, 0x73, 0x5f, 0x70, 0x6f
        /* <DEDUP_REMOVED lines=24> */
        /*0262*/ 	.byte	0x00
	.type		__unnamed_2,@object
	.size		__unnamed_2,(.L_2 - __unnamed_2)
__unnamed_2:
        /* <DEDUP_REMOVED lines=41> */
.L_2:


//--------------------- .nv.shared._ZN7cutlass13device_kernelINS_4gemm6kernel13GemmUniversalIN4cute5tupleIJiiiiEEENS1_10collective13CollectiveMmaINS1_35MainloopSm100TmaUmmaWarpSpecializedILi27ELi2ELi4ENS5_IJNS4_1CILi8EEENSA_ILi1EEESC_EEEEENS5_IJNSA_ILi64EEESF_SF_EEEaNS5_IJlSC_lEEEaSH_NS4_8TiledMMAINS4_8MMA_AtomIJNS4_15SM100_MMA_S8_SSIaaiLi64ELi64ELNS4_4UMMA5MajorE0ELSM_0ELNSL_8SaturateE0EEEEEENS4_6LayoutINS5_IJSC_SC_SC_EEENS5_IJNSA_ILi0EEESS_SS_EEEEENS5_IJNS4_10UnderscoreESV_SV_EEEEENS4_13SM90_TMA_LOADENS4_14ComposedLayoutINS4_7SwizzleILi2ELi4ELi3EEENS4_18smem_ptr_flag_bitsILi8EEENSQ_INS5_IJSB_SF_EEENS5_IJSF_SC_EEEEEEEvNS4_8identityENS4_23SM90_TMA_LOAD_MULTICASTES17_vS18_EENS_8epilogue10collective18CollectiveEpilogueINS1B_23Sm100TmaWarpSpecializedILi1ELi1ELi32ELb0ELb0EEEJSG_NS5_IJNSQ_ISF_SC_EES1G_EEEaSH_aSH_NS1B_6fusion15FusionCallbacksIS1F_NS1I_17LinearCombinationIaiaiLNS_15FloatRoundStyleE2EEESG_S1H_JEEENS4_5SM1004TMEM4LOAD26SM100_TMEM_LOAD_16dp32b32xESY_S17_NS4_39AutoVectorizingCopyWithAssumedAlignmentILi128EEENS4_14SM90_TMA_STOREES17_S1T_S1T_EEEvvEEEEvNT_6ParamsE --------------------------
	.section	.nv.shared._ZN7cutlass13device_kernelINS_4gemm6kernel13GemmUniversalIN4cute5tupleIJiiiiEEENS1_10collective13CollectiveMmaINS1_35MainloopSm100TmaUmmaWarpSpecializedILi27ELi2ELi4ENS5_IJNS4_1CILi8EEENSA_ILi1EEESC_EEEEENS5_IJNSA_ILi64EEESF_SF_EEEaNS5_IJlSC_lEEEaSH_NS4_8TiledMMAINS4_8MMA_AtomIJNS4_15SM100_MMA_S8_SSIaaiLi64ELi64ELNS4_4UMMA5MajorE0ELSM_0ELNSL_8SaturateE0EEEEEENS4_6LayoutINS5_IJSC_SC_SC_EEENS5_IJNSA_ILi0EEESS_SS_EEEEENS5_IJNS4_10UnderscoreESV_SV_EEEEENS4_13SM90_TMA_LOADENS4_14ComposedLayoutINS4_7SwizzleILi2ELi4ELi3EEENS4_18smem_ptr_flag_bitsILi8EEENSQ_INS5_IJSB_SF_EEENS5_IJSF_SC_EEEEEEEvNS4_8identityENS4_23SM90_TMA_LOAD_MULTICASTES17_vS18_EENS_8epilogue10collective18CollectiveEpilogueINS1B_23Sm100TmaWarpSpecializedILi1ELi1ELi32ELb0ELb0EEEJSG_NS5_IJNSQ_ISF_SC_EES1G_EEEaSH_aSH_NS1B_6fusion15FusionCallbacksIS1F_NS1I_17LinearCombinationIaiaiLNS_15FloatRoundStyleE2EEESG_S1H_JEEENS4_5SM1004TMEM4LOAD26SM100_TMEM_LOAD_16dp32b32xESY_S17_NS4_39AutoVectorizingCopyWithAssumedAlignmentILi128EEENS4_14SM90_TMA_STOREES17_S1T_S1T_EEEvvEEEEvNT_6ParamsE,"aw",@nobits
	.sectionflags	@""
	.align	16
	.zero		1024


//--------------------- .nv.shared.reserved.0     --------------------------
	.section	.nv.shared.reserved.0,"aw",@nobits
	.weak		__nv_reservedSMEM_offset_0_alias
	.size		__nv_reservedSMEM_offset_0_alias, 0, 64
	.other		__nv_reservedSMEM_offset_0_alias,@"STO_CUDA_RESERVED_SHARED STV_DEFAULT"
__nv_reservedSMEM_offset_0_alias:
	.zero		0
.nv.shared.reserved.0:
	.zero		64
	.weak		__nv_reservedSMEM_tcgen05_partition
	.type		__nv_reservedSMEM_tcgen05_partition,@object
	.size		__nv_reservedSMEM_tcgen05_partition,(.L_0 - __nv_reservedSMEM_tcgen05_partition)
__nv_reservedSMEM_tcgen05_partition:
	.zero		32
.L_0:


//--------------------- .nv.global                --------------------------
	.section	.nv.global,"aw",@nobits
.nv.global:
	.type		_ZN40_INTERNAL_aace28cb_4_k_cu_dfa2b23d_271504cute1_E,@object
	.size		_ZN40_INTERNAL_aace28cb_4_k_cu_dfa2b23d_271504cute1_E,(_ZN40_INTERNAL_aace28cb_4_k_cu_dfa2b23d_271504cuda3std3__45__cpo6cbeginE - _ZN40_INTERNAL_aace28cb_4_k_cu_dfa2b23d_271504cute1_E)
_ZN40_INTERNAL_aace28cb_4_k_cu_dfa2b23d_271504cute1_E:
	.zero		1
	.type		_ZN40_INTERNAL_aace28cb_4_k_cu_dfa2b23d_271504cuda3std3__45__cpo6cbeginE,@object
	.size		_ZN40_INTERNAL_aace28cb_4_k_cu_dfa2b23d_271504cuda3std3__45__cpo6cbeginE,(_ZN40_INTERNAL_aace28cb_4_k_cu_dfa2b23d_271504cuda3std3__48in_placeE - _ZN40_INTERNAL_aace28cb_4_k_cu_dfa2b23d_271504cuda3std3__45__cpo6cbeginE)
_ZN40_INTERNAL_aace28cb_4_k_cu_dfa2b23d_271504cuda3std3__45__cpo6cbeginE:
	.zero		1
	.type		_ZN40_INTERNAL_aace28cb_4_k_cu_dfa2b23d_271504cuda3std3__48in_placeE,@object
	.size		_ZN40_INTERNAL_aace28cb_4_k_cu_dfa2b23d_271504cuda3std3__48in_placeE,(_ZN40_INTERNAL_aace28cb_4_k_cu_dfa2b23d_271504cuda3std6ranges3__45__cpo9iter_moveE - _ZN40_INTERNAL_aace28cb_4_k_cu_dfa2b23d_271504cuda3std3__48in_placeE)
_ZN40_INTERNAL_aace28cb_4_k_cu_dfa2b23d_271504cuda3std3__48in_placeE:
	.zero		1
	.type		_ZN40_INTERNAL_aace28cb_4_k_cu_dfa2b23d_271504cuda3std6ranges3__45__cpo9iter_moveE,@object
	.size		_ZN40_INTERNAL_aace28cb_4_k_cu_dfa2b23d_271504cuda3std6ranges3__45__cpo9iter_moveE,(_ZN40_INTERNAL_aace28cb_4_k_cu_dfa2b23d_271504cuda3std3__45__cpo5beginE - _ZN40_INTERNAL_aace28cb_4_k_cu_dfa2b23d_271504cuda3std6ranges3__45__cpo9iter_moveE)
_ZN40_INTERNAL_aace28cb_4_k_cu_dfa2b23d_271504cuda3std6ranges3__45__cpo9iter_moveE:
	.zero		1
	.type		_ZN40_INTERNAL_aace28cb_4_k_cu_dfa2b23d_271504cuda3std3__45__cpo5beginE,@object
	.size		_ZN40_INTERNAL_aace28cb_4_k_cu_dfa2b23d_271504cuda3std3__45__cpo5beginE,(_ZN40_INTERNAL_aace28cb_4_k_cu_dfa2b23d_271504cuda3std3__442_GLOBAL__N__aace28cb_4_k_cu_dfa2b23d_271506ignoreE - _ZN40_INTERNAL_aace28cb_4_k_cu_dfa2b23d_271504cuda3std3__45__cpo5beginE)
_ZN40_INTERNAL_aace28cb_4_k_cu_dfa2b23d_271504cuda3std3__45__cpo5beginE:
	.zero		1
	.type		_ZN40_INTERNAL_aace28cb_4_k_cu_dfa2b23d_271504cuda3std3__442_GLOBAL__N__aace28cb_4_k_cu_dfa2b23d_271506ignoreE,@object
	.size		_ZN40_INTERNAL_aace28cb_4_k_cu_dfa2b23d_271504cuda3std3__442_GLOBAL__N__aace28cb_4_k_cu_dfa2b23d_271506ignoreE,(_ZN40_INTERNAL_aace28cb_4_k_cu_dfa2b23d_271504cute7productE - _ZN40_INTERNAL_aace28cb_4_k_cu_dfa2b23d_271504cuda3std3__442_GLOBAL__N__aace28cb_4_k_cu_dfa2b23d_271506ignoreE)
_ZN40_INTERNAL_aace28cb_4_k_cu_dfa2b23d_271504cuda3std3__442_GLOBAL__N__aace28cb_4_k_cu_dfa2b23d_271506ignoreE:
	.zero		1
	.type		_ZN40_INTERNAL_aace28cb_4_k_cu_dfa2b23d_271504cute7productE,@object
	.size		_ZN40_INTERNAL_aace28cb_4_k_cu_dfa2b23d_271504cute7productE,(_ZN40_INTERNAL_aace28cb_4_k_cu_dfa2b23d_271504cuda3std3__45__cpo3endE - _ZN40_INTERNAL_aace28cb_4_k_cu_dfa2b23d_271504cute7productE)
_ZN40_INTERNAL_aace28cb_4_k_cu_dfa2b23d_271504cute7productE:
	.zero		1
	.type		_ZN40_INTERNAL_aace28cb_4_k_cu_dfa2b23d_271504cuda3std3__45__cpo3endE,@object
	.size		_ZN40_INTERNAL_aace28cb_4_k_cu_dfa2b23d_271504cuda3std3__45__cpo3endE,(_ZN40_INTERNAL_aace28cb_4_k_cu_dfa2b23d_271504cuda3std3__419piecewise_constructE - _ZN40_INTERNAL_aace28cb_4_k_cu_dfa2b23d_271504cuda3std3__45__cpo3endE)
_ZN40_INTERNAL_aace28cb_4_k_cu_dfa2b23d_271504cuda3std3__45__cpo3endE:
	.zero		1
	.type		_ZN40_INTERNAL_aace28cb_4_k_cu_dfa2b23d_271504cuda3std3__419piecewise_constructE,@object
	.size		_ZN40_INTERNAL_aace28cb_4_k_cu_dfa2b23d_271504cuda3std3__419piecewise_constructE,(_ZN40_INTERNAL_aace28cb_4_k_cu_dfa2b23d_271504cuda3std3__45__cpo4cendE - _ZN40_INTERNAL_aace28cb_4_k_cu_dfa2b23d_271504cuda3std3__419piecewise_constructE)
_ZN40_INTERNAL_aace28cb_4_k_cu_dfa2b23d_271504cuda3std3__419piecewise_constructE:
	.zero		1
	.type		_ZN40_INTERNAL_aace28cb_4_k_cu_dfa2b23d_271504cuda3std3__45__cpo4cendE,@object
	.size		_ZN40_INTERNAL_aace28cb_4_k_cu_dfa2b23d_271504cuda3std3__45__cpo4cendE,(_ZN40_INTERNAL_aace28cb_4_k_cu_dfa2b23d_271504cuda3std6ranges3__45__cpo4swapE - _ZN40_INTERNAL_aace28cb_4_k_cu_dfa2b23d_271504cuda3std3__45__cpo4cendE)
_ZN40_INTERNAL_aace28cb_4_k_cu_dfa2b23d_271504cuda3std3__45__cpo4cendE:
	.zero		1
	.type		_ZN40_INTERNAL_aace28cb_4_k_cu_dfa2b23d_271504cuda3std6ranges3__45__cpo4swapE,@object
	.size		_ZN40_INTERNAL_aace28cb_4_k_cu_dfa2b23d_271504cuda3std6ranges3__45__cpo4swapE,(.L_10 - _ZN40_INTERNAL_aace28cb_4_k_cu_dfa2b23d_271504cuda3std6ranges3__45__cpo4swapE)
_ZN40_INTERNAL_aace28cb_4_k_cu_dfa2b23d_271504cuda3std6ranges3__45__cpo4swapE:
	.zero		1
.L_10:


//--------------------- .nv.constant0._ZN7cutlass13device_kernelINS_4gemm6kernel13GemmUniversalIN4cute5tupleIJiiiiEEENS1_10collective13CollectiveMmaINS1_35MainloopSm100TmaUmmaWarpSpecializedILi27ELi2ELi4ENS5_IJNS4_1CILi8EEENSA_ILi1EEESC_EEEEENS5_IJNSA_ILi64EEESF_SF_EEEaNS5_IJlSC_lEEEaSH_NS4_8TiledMMAINS4_8MMA_AtomIJNS4_15SM100_MMA_S8_SSIaaiLi64ELi64ELNS4_4UMMA5MajorE0ELSM_0ELNSL_8SaturateE0EEEEEENS4_6LayoutINS5_IJSC_SC_SC_EEENS5_IJNSA_ILi0EEESS_SS_EEEEENS5_IJNS4_10UnderscoreESV_SV_EEEEENS4_13SM90_TMA_LOADENS4_14ComposedLayoutINS4_7SwizzleILi2ELi4ELi3EEENS4_18smem_ptr_flag_bitsILi8EEENSQ_INS5_IJSB_SF_EEENS5_IJSF_SC_EEEEEEEvNS4_8identityENS4_23SM90_TMA_LOAD_MULTICASTES17_vS18_EENS_8epilogue10collective18CollectiveEpilogueINS1B_23Sm100TmaWarpSpecializedILi1ELi1ELi32ELb0ELb0EEEJSG_NS5_IJNSQ_ISF_SC_EES1G_EEEaSH_aSH_NS1B_6fusion15FusionCallbacksIS1F_NS1I_17LinearCombinationIaiaiLNS_15FloatRoundStyleE2EEESG_S1H_JEEENS4_5SM1004TMEM4LOAD26SM100_TMEM_LOAD_16dp32b32xESY_S17_NS4_39AutoVectorizingCopyWithAssumedAlignmentILi128EEENS4_14SM90_TMA_STOREES17_S1T_S1T_EEEvvEEEEvNT_6ParamsE --------------------------
	.section	.nv.constant0._ZN7cutlass13device_kernelINS_4gemm6kernel13GemmUniversalIN4cute5tupleIJiiiiEEENS1_10collective13CollectiveMmaINS1_35MainloopSm100TmaUmmaWarpSpecializedILi27ELi2ELi4ENS5_IJNS4_1CILi8EEENSA_ILi1EEESC_EEEEENS5_IJNSA_ILi64EEESF_SF_EEEaNS5_IJlSC_lEEEaSH_NS4_8TiledMMAINS4_8MMA_AtomIJNS4_15SM100_MMA_S8_SSIaaiLi64ELi64ELNS4_4UMMA5MajorE0ELSM_0ELNSL_8SaturateE0EEEEEENS4_6LayoutINS5_IJSC_SC_SC_EEENS5_IJNSA_ILi0EEESS_SS_EEEEENS5_IJNS4_10UnderscoreESV_SV_EEEEENS4_13SM90_TMA_LOADENS4_14ComposedLayoutINS4_7SwizzleILi2ELi4ELi3EEENS4_18smem_ptr_flag_bitsILi8EEENSQ_INS5_IJSB_SF_EEENS5_IJSF_SC_EEEEEEEvNS4_8identityENS4_23SM90_TMA_LOAD_MULTICASTES17_vS18_EENS_8epilogue10collective18CollectiveEpilogueINS1B_23Sm100TmaWarpSpecializedILi1ELi1ELi32ELb0ELb0EEEJSG_NS5_IJNSQ_ISF_SC_EES1G_EEEaSH_aSH_NS1B_6fusion15FusionCallbacksIS1F_NS1I_17LinearCombinationIaiaiLNS_15FloatRoundStyleE2EEESG_S1H_JEEENS4_5SM1004TMEM4LOAD26SM100_TMEM_LOAD_16dp32b32xESY_S17_NS4_39AutoVectorizingCopyWithAssumedAlignmentILi128EEENS4_14SM90_TMA_STOREES17_S1T_S1T_EEEvvEEEEvNT_6ParamsE,"a",@progbits
	.sectionflags	@""
	.align	4
.nv.constant0._ZN7cutlass13device_kernelINS_4gemm6kernel13GemmUniversalIN4cute5tupleIJiiiiEEENS1_10collective13CollectiveMmaINS1_35MainloopSm100TmaUmmaWarpSpecializedILi27ELi2ELi4ENS5_IJNS4_1CILi8EEENSA_ILi1EEESC_EEEEENS5_IJNSA_ILi64EEESF_SF_EEEaNS5_IJlSC_lEEEaSH_NS4_8TiledMMAINS4_8MMA_AtomIJNS4_15SM100_MMA_S8_SSIaaiLi64ELi64ELNS4_4UMMA5MajorE0ELSM_0ELNSL_8SaturateE0EEEEEENS4_6LayoutINS5_IJSC_SC_SC_EEENS5_IJNSA_ILi0EEESS_SS_EEEEENS5_IJNS4_10UnderscoreESV_SV_EEEEENS4_13SM90_TMA_LOADENS4_14ComposedLayoutINS4_7SwizzleILi2ELi4ELi3EEENS4_18smem_ptr_flag_bitsILi8EEENSQ_INS5_IJSB_SF_EEENS5_IJSF_SC_EEEEEEEvNS4_8identityENS4_23SM90_TMA_LOAD_MULTICASTES17_vS18_EENS_8epilogue10collective18CollectiveEpilogueINS1B_23Sm100TmaWarpSpecializedILi1ELi1ELi32ELb0ELb0EEEJSG_NS5_IJNSQ_ISF_SC_EES1G_EEEaSH_aSH_NS1B_6fusion15FusionCallbacksIS1F_NS1I_17LinearCombinationIaiaiLNS_15FloatRoundStyleE2EEESG_S1H_JEEENS4_5SM1004TMEM4LOAD26SM100_TMEM_LOAD_16dp32b32xESY_S17_NS4_39AutoVectorizingCopyWithAssumedAlignmentILi128EEENS4_14SM90_TMA_STOREES17_S1T_S1T_EEEvvEEEEvNT_6ParamsE:
	.zero		2944


//--------------------- SYMBOLS --------------------------

	.type		.nv.reservedSmem.offset0,@object
	.size		.nv.reservedSmem.offset0,0x4
	.type		.nv.reservedSmem.cap,@object
	.size		.nv.reservedSmem.cap,0x4
	.type		__assertfail,@function
